// auto-generated by cutlass_sweep.gemm — config: {"arch": "sm_90", "cluster_m": 1, "cluster_n": 1, "dtype": "tf32", "dtype_b": "tf32", "layout": "nt", "stages": 5, "tile_k": 32, "tile_m": 256, "tile_n": 256}
#include "cutlass/cutlass.h"
#include "cutlass/gemm/collective/collective_builder.hpp"
#include "cutlass/gemm/device/gemm_universal_adapter.h"
#include "cutlass/gemm/kernel/gemm_universal.hpp"
#include "cutlass/epilogue/collective/collective_builder.hpp"

using ElemA = cutlass::tfloat32_t;
using ElemB = cutlass::tfloat32_t;
using ElemCD = cutlass::tfloat32_t;
using Acc  = float;
using TileShape    = cute::Shape<cute::_256, cute::_256, cute::_32>;
using ClusterShape = cute::Shape<cute::_1, cute::_1, cute::_1>;

using CollectiveEpilogue = typename cutlass::epilogue::collective::CollectiveBuilder<
    cutlass::arch::Sm90, cutlass::arch::OpClassTensorOp,
    TileShape, ClusterShape,
    cutlass::epilogue::collective::EpilogueTileAuto,
    Acc, Acc,
    ElemCD, cutlass::layout::RowMajor, 128 / cutlass::sizeof_bits<ElemCD>::value,
    ElemCD, cutlass::layout::RowMajor, 128 / cutlass::sizeof_bits<ElemCD>::value,
    cutlass::epilogue::collective::EpilogueScheduleAuto
  >::CollectiveOp;

using CollectiveMainloop = typename cutlass::gemm::collective::CollectiveBuilder<
    cutlass::arch::Sm90, cutlass::arch::OpClassTensorOp,
    ElemA, cutlass::layout::RowMajor, 128 / cutlass::sizeof_bits<ElemA>::value,
    ElemB, cutlass::layout::ColumnMajor, 128 / cutlass::sizeof_bits<ElemB>::value,
    Acc,
    TileShape, ClusterShape,
    cutlass::gemm::collective::StageCount<5>,
    cutlass::gemm::collective::KernelScheduleAuto
  >::CollectiveOp;

using GemmKernel = cutlass::gemm::kernel::GemmUniversal<
    cute::Shape<int,int,int,int>,
    CollectiveMainloop,
    CollectiveEpilogue
>;
using Gemm = cutlass::gemm::device::GemmUniversalAdapter<GemmKernel>;

// Force the device kernel symbol into the cubin without needing a host main.
auto* _anchor = &cutlass::device_kernel<GemmKernel>;


// ===== COMPILED SASS (sm_90a) =====

	.target	sm_90a

	.elftype	@"ET_EXEC"


//--------------------- .note.nv.tkinfo           --------------------------
	.section	.note.nv.tkinfo,"",@"SHT_NOTE"
	.sectionflags	@"SHF_NOTE_NV_TKINFO"
	.tkinfo
        /*0018*/ 	.word	0x00000002
        /*0030*/ 	.string	""
        /*0030*/ 	.string	"ptxas"
        /*0030*/ 	.string	"Cuda compilation tools, release 13.0, V13.0.88"
        /*0030*/ 	.string	"Build cuda_13.0.r13.0/compiler.36424714_0"
        /*0030*/ 	.string	"-arch sm_90a -m 64 "



//--------------------- .note.nv.cuinfo           --------------------------
	.section	.note.nv.cuinfo,"",@"SHT_NOTE"
	.sectionflags	@"SHF_NOTE_NV_CUINFO"
        /*0018*/ 	.short	0x0002
        /*001a*/ 	.short	0x005a
        /*001c*/ 	.short	0x0082
	.zero		2


//--------------------- .nv.info                  --------------------------
	.section	.nv.info,"",@"SHT_CUDA_INFO"
	.align	4


	//----- nvinfo : EIATTR_REGCOUNT
	.align		4
        /*0000*/ 	.byte	0x04, 0x2f
        /*0002*/ 	.short	(.L_15 - .L_14)
	.align		4
.L_14:
        /*0004*/ 	.word	index@(_ZN7cutlass13device_kernelINS_4gemm6kernel13GemmUniversalIN4cute5tupleIJiiiiEEENS1_10collective13CollectiveMmaINS1_34MainloopSm90TmaGmmaWarpSpecializedILi5ENS5_IJNS4_1CILi1EEESB_SB_EEENS1_35KernelTmaWarpSpecializedCooperativeEEENS5_IJNSA_ILi256EEESF_NSA_ILi32EEEEEENS_10tfloat32_tENS5_IJlSB_lEEESI_SJ_NS4_8TiledMMAINS4_8MMA_AtomIJNS4_4SM904GMMA30MMA_64x256x8_F32TF32TF32_SS_TNILNSN_7ScaleInE1ELSP_1EEEEEENS4_6LayoutINS5_IJNSA_ILi2EEESB_SB_EEENS5_IJSB_NSA_ILi0EEESV_EEEEENS5_IJNS4_10UnderscoreESY_SY_EEEEENS4_13SM90_TMA_LOADENS4_14ComposedLayoutINS4_7SwizzleILi3ELi4ELi3EEENS4_18smem_ptr_flag_bitsILi32EEENSS_INS5_IJNSA_ILi8EEESG_EEENS5_IJSG_SB_EEEEEEEvNS4_8identityES11_S1B_vS1C_EENS_8epilogue10collective6detail29Sm90TmaWarpSpecializedAdapterINS1F_15DefaultEpilogueISI_SJ_SJ_NS1E_6thread17LinearCombinationISI_Li1EffLNS1J_9ScaleType4KindE0ELNS_15FloatRoundStyleE2ESI_EENS1_15EpilogueDefaultEEEEEvvEEEEvNT_6ParamsE)
        /*0008*/ 	.word	0x000000a8


	//----- nvinfo : EIATTR_FRAME_SIZE
	.align		4
.L_15:
        /*000c*/ 	.byte	0x04, 0x11
        /*000e*/ 	.short	(.L_17 - .L_16)
	.align		4
.L_16:
        /*0010*/ 	.word	index@(_ZN7cutlass13device_kernelINS_4gemm6kernel13GemmUniversalIN4cute5tupleIJiiiiEEENS1_10collective13CollectiveMmaINS1_34MainloopSm90TmaGmmaWarpSpecializedILi5ENS5_IJNS4_1CILi1EEESB_SB_EEENS1_35KernelTmaWarpSpecializedCooperativeEEENS5_IJNSA_ILi256EEESF_NSA_ILi32EEEEEENS_10tfloat32_tENS5_IJlSB_lEEESI_SJ_NS4_8TiledMMAINS4_8MMA_AtomIJNS4_4SM904GMMA30MMA_64x256x8_F32TF32TF32_SS_TNILNSN_7ScaleInE1ELSP_1EEEEEENS4_6LayoutINS5_IJNSA_ILi2EEESB_SB_EEENS5_IJSB_NSA_ILi0EEESV_EEEEENS5_IJNS4_10UnderscoreESY_SY_EEEEENS4_13SM90_TMA_LOADENS4_14ComposedLayoutINS4_7SwizzleILi3ELi4ELi3EEENS4_18smem_ptr_flag_bitsILi32EEENSS_INS5_IJNSA_ILi8EEESG_EEENS5_IJSG_SB_EEEEEEEvNS4_8identityES11_S1B_vS1C_EENS_8epilogue10collective6detail29Sm90TmaWarpSpecializedAdapterINS1F_15DefaultEpilogueISI_SJ_SJ_NS1E_6thread17LinearCombinationISI_Li1EffLNS1J_9ScaleType4KindE0ELNS_15FloatRoundStyleE2ESI_EENS1_15EpilogueDefaultEEEEEvvEEEEvNT_6ParamsE)
        /*0014*/ 	.word	0x00000788


	//----- nvinfo : EIATTR_MIN_STACK_SIZE
	.align		4
.L_17:
        /*0018*/ 	.byte	0x04, 0x12
        /*001a*/ 	.short	(.L_19 - .L_18)
	.align		4
.L_18:
        /*001c*/ 	.word	index@(_ZN7cutlass13device_kernelINS_4gemm6kernel13GemmUniversalIN4cute5tupleIJiiiiEEENS1_10collective13CollectiveMmaINS1_34MainloopSm90TmaGmmaWarpSpecializedILi5ENS5_IJNS4_1CILi1EEESB_SB_EEENS1_35KernelTmaWarpSpecializedCooperativeEEENS5_IJNSA_ILi256EEESF_NSA_ILi32EEEEEENS_10tfloat32_tENS5_IJlSB_lEEESI_SJ_NS4_8TiledMMAINS4_8MMA_AtomIJNS4_4SM904GMMA30MMA_64x256x8_F32TF32TF32_SS_TNILNSN_7ScaleInE1ELSP_1EEEEEENS4_6LayoutINS5_IJNSA_ILi2EEESB_SB_EEENS5_IJSB_NSA_ILi0EEESV_EEEEENS5_IJNS4_10UnderscoreESY_SY_EEEEENS4_13SM90_TMA_LOADENS4_14ComposedLayoutINS4_7SwizzleILi3ELi4ELi3EEENS4_18smem_ptr_flag_bitsILi32EEENSS_INS5_IJNSA_ILi8EEESG_EEENS5_IJSG_SB_EEEEEEEvNS4_8identityES11_S1B_vS1C_EENS_8epilogue10collective6detail29Sm90TmaWarpSpecializedAdapterINS1F_15DefaultEpilogueISI_SJ_SJ_NS1E_6thread17LinearCombinationISI_Li1EffLNS1J_9ScaleType4KindE0ELNS_15FloatRoundStyleE2ESI_EENS1_15EpilogueDefaultEEEEEvvEEEEvNT_6ParamsE)
        /*0020*/ 	.word	0x00000788
.L_19:


//--------------------- .nv.compat                --------------------------
	.section	.nv.compat,"",@"SHT_CUDA_COMPAT_INFO"
	.align	4
        /*0000*/ 	.byte	0x02, 0x09, 0x01, 0x00, 0x02, 0x02, 0x04, 0x00, 0x02, 0x05, 0x05, 0x00, 0x03, 0x07, 0x01, 0x01
        /*0010*/ 	.byte	0x02, 0x03, 0x01, 0x00, 0x02, 0x06, 0x01, 0x00, 0x04, 0x0b, 0x08, 0x00, 0x00, 0x00, 0x00, 0x00
        /*0020*/ 	.byte	0x00, 0x00, 0x00, 0x00


//--------------------- .nv.info._ZN7cutlass13device_kernelINS_4gemm6kernel13GemmUniversalIN4cute5tupleIJiiiiEEENS1_10collective13CollectiveMmaINS1_34MainloopSm90TmaGmmaWarpSpecializedILi5ENS5_IJNS4_1CILi1EEESB_SB_EEENS1_35KernelTmaWarpSpecializedCooperativeEEENS5_IJNSA_ILi256EEESF_NSA_ILi32EEEEEENS_10tfloat32_tENS5_IJlSB_lEEESI_SJ_NS4_8TiledMMAINS4_8MMA_AtomIJNS4_4SM904GMMA30MMA_64x256x8_F32TF32TF32_SS_TNILNSN_7ScaleInE1ELSP_1EEEEEENS4_6LayoutINS5_IJNSA_ILi2EEESB_SB_EEENS5_IJSB_NSA_ILi0EEESV_EEEEENS5_IJNS4_10UnderscoreESY_SY_EEEEENS4_13SM90_TMA_LOADENS4_14ComposedLayoutINS4_7SwizzleILi3ELi4ELi3EEENS4_18smem_ptr_flag_bitsILi32EEENSS_INS5_IJNSA_ILi8EEESG_EEENS5_IJSG_SB_EEEEEEEvNS4_8identityES11_S1B_vS1C_EENS_8epilogue10collective6detail29Sm90TmaWarpSpecializedAdapterINS1F_15DefaultEpilogueISI_SJ_SJ_NS1E_6thread17LinearCombinationISI_Li1EffLNS1J_9ScaleType4KindE0ELNS_15FloatRoundStyleE2ESI_EENS1_15EpilogueDefaultEEEEEvvEEEEvNT_6ParamsE --------------------------
	.section	.nv.info._ZN7cutlass13device_kernelINS_4gemm6kernel13GemmUniversalIN4cute5tupleIJiiiiEEENS1_10collective13CollectiveMmaINS1_34MainloopSm90TmaGmmaWarpSpecializedILi5ENS5_IJNS4_1CILi1EEESB_SB_EEENS1_35KernelTmaWarpSpecializedCooperativeEEENS5_IJNSA_ILi256EEESF_NSA_ILi32EEEEEENS_10tfloat32_tENS5_IJlSB_lEEESI_SJ_NS4_8TiledMMAINS4_8MMA_AtomIJNS4_4SM904GMMA30MMA_64x256x8_F32TF32TF32_SS_TNILNSN_7ScaleInE1ELSP_1EEEEEENS4_6LayoutINS5_IJNSA_ILi2EEESB_SB_EEENS5_IJSB_NSA_ILi0EEESV_EEEEENS5_IJNS4_10UnderscoreESY_SY_EEEEENS4_13SM90_TMA_LOADENS4_14ComposedLayoutINS4_7SwizzleILi3ELi4ELi3EEENS4_18smem_ptr_flag_bitsILi32EEENSS_INS5_IJNSA_ILi8EEESG_EEENS5_IJSG_SB_EEEEEEEvNS4_8identityES11_S1B_vS1C_EENS_8epilogue10collective6detail29Sm90TmaWarpSpecializedAdapterINS1F_15DefaultEpilogueISI_SJ_SJ_NS1E_6thread17LinearCombinationISI_Li1EffLNS1J_9ScaleType4KindE0ELNS_15FloatRoundStyleE2ESI_EENS1_15EpilogueDefaultEEEEEvvEEEEvNT_6ParamsE,"",@"SHT_CUDA_INFO"
	.sectionflags	@""
	.align	4


	//----- nvinfo : EIATTR_CUDA_API_VERSION
	.align		4
        /*0000*/ 	.byte	0x04, 0x37
        /*0002*/ 	.short	(.L_21 - .L_20)
.L_20:
        /*0004*/ 	.word	0x00000082


	//----- nvinfo : EIATTR_KPARAM_INFO
	.align		4
.L_21:
        /*0008*/ 	.byte	0x04, 0x17
        /*000a*/ 	.short	(.L_23 - .L_22)
.L_22:
        /*000c*/ 	.word	0x00000000
        /*0010*/ 	.short	0x0000
        /*0012*/ 	.short	0x0070
        /*0014*/ 	.byte	0x00, 0xf0, 0x01, 0x10


	//----- nvinfo : EIATTR_SPARSE_MMA_MASK
	.align		4
.L_23:
        /*0018*/ 	.byte	0x03, 0x50
        /*001a*/ 	.short	0x0000


	//----- nvinfo : EIATTR_MAXREG_COUNT
	.align		4
        /*001c*/ 	.byte	0x03, 0x1b
        /*001e*/ 	.short	0x00a8


	//----- nvinfo : EIATTR_NUM_BARRIERS
	.align		4
        /*0020*/ 	.byte	0x02, 0x4c
        /*0022*/ 	.byte	0x01
	.zero		1


	//----- nvinfo : EIATTR_EXTERNS
	.align		4
        /*0024*/ 	.byte	0x04, 0x0f
        /*0026*/ 	.short	(.L_25 - .L_24)


	//   ....[0]....
	.align		4
.L_24:
        /*0028*/ 	.word	index@(__assertfail)


	//----- nvinfo : EIATTR_ANNOTATIONS
	.align		4
.L_25:
        /*002c*/ 	.byte	0x04, 0x55
        /*002e*/ 	.short	(.L_27 - .L_26)


	//   ....[0]....
.L_26:
        /*0030*/ 	.word	0x00000001
        /*0034*/ 	.byte	0xc0, 0x06, 0x00, 0x00, 0x01, 0x00, 0x00, 0x00, 0xd0, 0x14, 0x00, 0x00, 0x01, 0x00, 0x00, 0x00
        /* <DEDUP_REMOVED lines=712> */
        /*2cc4*/ 	.byte	0x70, 0xa3, 0x01, 0x00, 0x01, 0x00, 0x00, 0x00, 0x20, 0xa5, 0x01, 0x00


	//----- nvinfo : EIATTR_MERCURY_ISA_VERSION
	.align		4
.L_27:
        /*2cd0*/ 	.byte	0x03, 0x5f
        /*2cd2*/ 	.short	0x0101


	//----- nvinfo : EIATTR_INT_WARP_WIDE_INSTR_OFFSETS
	.align		4
        /*2cd4*/ 	.byte	0x04, 0x31
        /*2cd6*/ 	.short	(.L_29 - .L_28)


	//   ....[0]....
.L_28:
        /*2cd8*/ 	.word	0x00000520


	//   ....[1]....
        /*2cdc*/ 	.word	0x00000530


	//   ....[2]....
        /*2ce0*/ 	.word	0x000005c0


	//----- nvinfo : EIATTR_COOP_GROUP_MASK_REGIDS
	.align		4
.L_29:
        /*2ce4*/ 	.byte	0x04, 0x29
        /*2ce6*/ 	.short	(.L_31 - .L_30)


	//   ....[0]....
.L_30:
        /*2ce8*/ 	.word	0xffffffff


	//   ....[1]....
        /*2cec*/ 	.word	0xffffffff


	//   ....[2]....
        /*2cf0*/ 	.word	0xffffffff


	//   ....[3]....
        /*2cf4*/ 	.word	0xffffffff


	//   ....[4]....
        /*2cf8*/ 	.word	0xffffffff


	//----- nvinfo : EIATTR_COOP_GROUP_INSTR_OFFSETS
	.align		4
.L_31:
        /*2cfc*/ 	.byte	0x04, 0x28
        /*2cfe*/ 	.short	(.L_33 - .L_32)


	//   ....[0]....
.L_32:
        /*2d00*/ 	.word	0x00000070


	//   ....[1]....
        /*2d04*/ 	.word	0x00000080


	//   ....[2]....
        /*2d08*/ 	.word	0x000001a0


	//   ....[3]....
        /*2d0c*/ 	.word	0x000003d0


	//   ....[4]....
        /*2d10*/ 	.word	0x00001180


	//----- nvinfo : EIATTR_REG_RECONFIG
	.align		4
.L_33:
        /*2d14*/ 	.byte	0x01, 0x54
	.zero		2


	//----- nvinfo : EIATTR_SYSCALL_OFFSETS
	.align		4
        /*2d18*/ 	.byte	0x04, 0x46
        /*2d1a*/ 	.short	(.L_35 - .L_34)


	//   ....[0]....
.L_34:
        /*2d1c*/ 	.word	0x00001330


	//----- nvinfo : EIATTR_MBARRIER_INSTR_OFFSETS
	.align		4
.L_35:
        /*2d20*/ 	.byte	0x04, 0x39
        /*2d22*/ 	.short	(.L_37 - .L_36)


	//   ....[0]....
.L_36:
        /*2d24*/ 	.word	0x00000320
        /*2d28*/ 	.word	0x000000ff
        /*2d2c*/ 	.word	0x00000000
        /*2d30*/ 	.short	0x0100
        /*2d32*/ 	.byte	0x08
	.zero		1


	//   ....[1]....
        /*2d34*/ 	.word	0x00000330
        /*2d38*/ 	.word	0x000000ff
        /*2d3c*/ 	.word	0x00000028
        /*2d40*/ 	.short	0x0100
        /*2d42*/ 	.byte	0x08
	.zero		1


	//   ....[2]....
        /*2d44*/ 	.word	0x00000340
        /*2d48*/ 	.word	0x000000ff
        /*2d4c*/ 	.word	0x00000008
        /*2d50*/ 	.short	0x0100
        /*2d52*/ 	.byte	0x08
	.zero		1


	//   ....[3]....
        /*2d54*/ 	.word	0x00000350
        /*2d58*/ 	.word	0x000000ff
        /*2d5c*/ 	.word	0x00000030
        /*2d60*/ 	.short	0x0100
        /*2d62*/ 	.byte	0x08
	.zero		1


	//   ....[4]....
        /*2d64*/ 	.word	0x00000360
        /*2d68*/ 	.word	0x000000ff
        /*2d6c*/ 	.word	0x00000010
        /*2d70*/ 	.short	0x0100
        /*2d72*/ 	.byte	0x08
	.zero		1


	//   ....[5]....
        /*2d74*/ 	.word	0x00000370
        /*2d78*/ 	.word	0x000000ff
        /*2d7c*/ 	.word	0x00000038
        /*2d80*/ 	.short	0x0100
        /*2d82*/ 	.byte	0x08
	.zero		1


	//   ....[6]....
        /*2d84*/ 	.word	0x00000380
        /*2d88*/ 	.word	0x000000ff
        /*2d8c*/ 	.word	0x00000018
        /*2d90*/ 	.short	0x0100
        /*2d92*/ 	.byte	0x08
	.zero		1


	//   ....[7]....
        /*2d94*/ 	.word	0x00000390
        /*2d98*/ 	.word	0x000000ff
        /*2d9c*/ 	.word	0x00000040
        /*2da0*/ 	.short	0x0100
        /*2da2*/ 	.byte	0x08
	.zero		1


	//   ....[8]....
        /*2da4*/ 	.word	0x000003a0
        /*2da8*/ 	.word	0x000000ff
        /*2dac*/ 	.word	0x00000020
        /*2db0*/ 	.short	0x0100
        /*2db2*/ 	.byte	0x08
	.zero		1


	//   ....[9]....
        /*2db4*/ 	.word	0x000003b0
        /*2db8*/ 	.word	0x000000ff
        /*2dbc*/ 	.word	0x00000048
        /*2dc0*/ 	.short	0x0100
        /*2dc2*/ 	.byte	0x08
	.zero		1


	//   ....[10]....
        /*2dc4*/ 	.word	0x00000630
        /*2dc8*/ 	.word	0x000000ff
        /*2dcc*/ 	.word	0x00000060
        /*2dd0*/ 	.short	0x0100
        /*2dd2*/ 	.byte	0x10
	.zero		1


	//   ....[11]....
        /*2dd4*/ 	.word	0x000006d0
        /*2dd8*/ 	.word	0x000000ff
        /*2ddc*/ 	.word	0x00000068
        /*2de0*/ 	.short	0x0100
        /*2de2*/ 	.byte	0x10
	.zero		1


	//   ....[12]....
        /*2de4*/ 	.word	0x000013d0
        /*2de8*/ 	.word	0x00000003
        /*2dec*/ 	.word	0x00000000
        /*2df0*/ 	.short	0x010a
        /*2df2*/ 	.byte	0x3f
	.zero		1


	//   ....[13]....
        /*2df4*/ 	.word	0x00001410
        /*2df8*/ 	.word	0x00000003
        /*2dfc*/ 	.word	0x00000000
        /*2e00*/ 	.short	0x010a
        /*2e02*/ 	.byte	0x3f
	.zero		1


	//   ....[14]....
        /*2e04*/ 	.word	0x00004a20
        /*2e08*/ 	.word	0x000000ff
        /*2e0c*/ 	.word	0x00000000
        /*2e10*/ 	.short	0x010a
        /*2e12*/ 	.byte	0x08
	.zero		1


	//   ....[15]....
        /*2e14*/ 	.word	0x00004a60
        /*2e18*/ 	.word	0x000000ff
        /*2e1c*/ 	.word	0x00000000
        /*2e20*/ 	.short	0x010a
        /*2e22*/ 	.byte	0x08
	.zero		1


	//   ....[16]....
        /*2e24*/ 	.word	0x00008b40
        /*2e28*/ 	.word	0x000000ff
        /*2e2c*/ 	.word	0x00000000
        /*2e30*/ 	.short	0x0101
        /*2e32*/ 	.byte	0x0c
	.zero		1


	//   ....[17]....
        /*2e34*/ 	.word	0x00008d50
        /*2e38*/ 	.word	0x000000ff
        /*2e3c*/ 	.word	0x00000000
        /*2e40*/ 	.short	0x0101
        /*2e42*/ 	.byte	0x06
	.zero		1


	//   ....[18]....
        /*2e44*/ 	.word	0x0001a100
        /*2e48*/ 	.word	0x0000000a
        /*2e4c*/ 	.word	0x00000028
        /*2e50*/ 	.short	0x010a
        /*2e52*/ 	.byte	0x3f
	.zero		1


	//   ....[19]....
        /*2e54*/ 	.word	0x0001a440
        /*2e58*/ 	.word	0x00000002
        /*2e5c*/ 	.word	0x00000068
        /*2e60*/ 	.short	0x0101
        /*2e62*/ 	.byte	0x3f
	.zero		1


	//   ....[20]....
        /*2e64*/ 	.word	0x0001ac30
        /*2e68*/ 	.word	0x00000005
        /*2e6c*/ 	.word	0x00000000
        /*2e70*/ 	.short	0x010a
        /*2e72*/ 	.byte	0x3f
	.zero		1


	//   ....[21]....
        /*2e74*/ 	.word	0x0001acc0
        /*2e78*/ 	.word	0x00000007
        /*2e7c*/ 	.word	0x00000000
        /*2e80*/ 	.short	0x010a
        /*2e82*/ 	.byte	0x3f
	.zero		1


	//   ....[22]....
        /*2e84*/ 	.word	0x0001ad50
        /*2e88*/ 	.word	0x00000007
        /*2e8c*/ 	.word	0x00000000
        /*2e90*/ 	.short	0x010a
        /*2e92*/ 	.byte	0x3f
	.zero		1


	//   ....[23]....
        /*2e94*/ 	.word	0x0001ade0
        /*2e98*/ 	.word	0x00000007
        /*2e9c*/ 	.word	0x00000000
        /*2ea0*/ 	.short	0x010a
        /*2ea2*/ 	.byte	0x3f
	.zero		1


	//   ....[24]....
        /*2ea4*/ 	.word	0x0001ae70
        /*2ea8*/ 	.word	0x00000003
        /*2eac*/ 	.word	0x00000000
        /*2eb0*/ 	.short	0x010a
        /*2eb2*/ 	.byte	0x3f
	.zero		1


	//   ....[25]....
        /*2eb4*/ 	.word	0x0001aed0
        /*2eb8*/ 	.word	0x00000003
        /*2ebc*/ 	.word	0x00000000
        /*2ec0*/ 	.short	0x010a
        /*2ec2*/ 	.byte	0x3f
	.zero		1


	//   ....[26]....
        /*2ec4*/ 	.word	0x0001af30
        /*2ec8*/ 	.word	0x00000005
        /*2ecc*/ 	.word	0x00000000
        /*2ed0*/ 	.short	0x010a
        /*2ed2*/ 	.byte	0x3f
	.zero		1


	//   ....[27]....
        /*2ed4*/ 	.word	0x0001b000
        /*2ed8*/ 	.word	0x0000000a
        /*2edc*/ 	.word	0x00000028
        /*2ee0*/ 	.short	0x010a
        /*2ee2*/ 	.byte	0x3f
	.zero		1


	//   ....[28]....
        /*2ee4*/ 	.word	0x0001b0d0
        /*2ee8*/ 	.word	0x00000005
        /*2eec*/ 	.word	0x00000000
        /*2ef0*/ 	.short	0x010a
        /*2ef2*/ 	.byte	0x3f
	.zero		1


	//   ....[29]....
        /*2ef4*/ 	.word	0x0001b120
        /*2ef8*/ 	.word	0x00000007
        /*2efc*/ 	.word	0x00000000
        /*2f00*/ 	.short	0x010a
        /*2f02*/ 	.byte	0x3f
	.zero		1


	//   ....[30]....
        /*2f04*/ 	.word	0x0001b170
        /*2f08*/ 	.word	0x00000007
        /*2f0c*/ 	.word	0x00000000
        /*2f10*/ 	.short	0x010a
        /*2f12*/ 	.byte	0x3f
	.zero		1


	//   ....[31]....
        /*2f14*/ 	.word	0x0001b1c0
        /*2f18*/ 	.word	0x00000007
        /*2f1c*/ 	.word	0x00000000
        /*2f20*/ 	.short	0x010a
        /*2f22*/ 	.byte	0x3f
	.zero		1


	//----- nvinfo : EIATTR_NUM_MBARRIERS
	.align		4
.L_37:
        /*2f24*/ 	.byte	0x03, 0x38
        /*2f26*/ 	.short	0x000c


	//----- nvinfo : EIATTR_EXIT_INSTR_OFFSETS
	.align		4
        /*2f28*/ 	.byte	0x04, 0x1c
        /*2f2a*/ 	.short	(.L_39 - .L_38)


	//   ....[0]....
.L_38:
        /*2f2c*/ 	.word	0x00000730


	//   ....[1]....
        /*2f30*/ 	.word	0x000010a0


	//   ....[2]....
        /*2f34*/ 	.word	0x00019690


	//   ....[3]....
        /*2f38*/ 	.word	0x00019d90


	//   ....[4]....
        /*2f3c*/ 	.word	0x0001aec0


	//----- nvinfo : EIATTR_MAX_THREADS
	.align		4
.L_39:
        /*2f40*/ 	.byte	0x04, 0x05
        /*2f42*/ 	.short	(.L_41 - .L_40)
.L_40:
        /*2f44*/ 	.word	0x00000180
        /*2f48*/ 	.word	0x00000001
        /*2f4c*/ 	.word	0x00000001


	//----- nvinfo : EIATTR_CRS_STACK_SIZE
	.align		4
.L_41:
        /*2f50*/ 	.byte	0x04, 0x1e
        /*2f52*/ 	.short	(.L_43 - .L_42)
.L_42:
        /*2f54*/ 	.word	0x00000000


	//----- nvinfo : EIATTR_CBANK_PARAM_SIZE
	.align		4
.L_43:
        /*2f58*/ 	.byte	0x03, 0x19
        /*2f5a*/ 	.short	0x0470


	//----- nvinfo : EIATTR_PARAM_CBANK
	.align		4
        /*2f5c*/ 	.byte	0x04, 0x0a
        /*2f5e*/ 	.short	(.L_45 - .L_44)
	.align		4
.L_44:
        /*2f60*/ 	.word	index@(.nv.constant0._ZN7cutlass13device_kernelINS_4gemm6kernel13GemmUniversalIN4cute5tupleIJiiiiEEENS1_10collective13CollectiveMmaINS1_34MainloopSm90TmaGmmaWarpSpecializedILi5ENS5_IJNS4_1CILi1EEESB_SB_EEENS1_35KernelTmaWarpSpecializedCooperativeEEENS5_IJNSA_ILi256EEESF_NSA_ILi32EEEEEENS_10tfloat32_tENS5_IJlSB_lEEESI_SJ_NS4_8TiledMMAINS4_8MMA_AtomIJNS4_4SM904GMMA30MMA_64x256x8_F32TF32TF32_SS_TNILNSN_7ScaleInE1ELSP_1EEEEEENS4_6LayoutINS5_IJNSA_ILi2EEESB_SB_EEENS5_IJSB_NSA_ILi0EEESV_EEEEENS5_IJNS4_10UnderscoreESY_SY_EEEEENS4_13SM90_TMA_LOADENS4_14ComposedLayoutINS4_7SwizzleILi3ELi4ELi3EEENS4_18smem_ptr_flag_bitsILi32EEENSS_INS5_IJNSA_ILi8EEESG_EEENS5_IJSG_SB_EEEEEEEvNS4_8identityES11_S1B_vS1C_EENS_8epilogue10collective6detail29Sm90TmaWarpSpecializedAdapterINS1F_15DefaultEpilogueISI_SJ_SJ_NS1E_6thread17LinearCombinationISI_Li1EffLNS1J_9ScaleType4KindE0ELNS_15FloatRoundStyleE2ESI_EENS1_15EpilogueDefaultEEEEEvvEEEEvNT_6ParamsE)
        /*2f64*/ 	.short	0x0210
        /*2f66*/ 	.short	0x0470


	//----- nvinfo : EIATTR_SW_WAR
	.align		4
.L_45:
        /*2f68*/ 	.byte	0x04, 0x36
        /*2f6a*/ 	.short	(.L_47 - .L_46)
.L_46:
        /*2f6c*/ 	.word	0x00000008
.L_47:


//--------------------- .nv.callgraph             --------------------------
	.section	.nv.callgraph,"",@"SHT_CUDA_CALLGRAPH"
	.align	4
	.sectionentsize	8
	.align		4
        /*0000*/ 	.word	0x00000000
	.align		4
        /*0004*/ 	.word	0xffffffff
	.align		4
        /*0008*/ 	.word	index@(_ZN7cutlass13device_kernelINS_4gemm6kernel13GemmUniversalIN4cute5tupleIJiiiiEEENS1_10collective13CollectiveMmaINS1_34MainloopSm90TmaGmmaWarpSpecializedILi5ENS5_IJNS4_1CILi1EEESB_SB_EEENS1_35KernelTmaWarpSpecializedCooperativeEEENS5_IJNSA_ILi256EEESF_NSA_ILi32EEEEEENS_10tfloat32_tENS5_IJlSB_lEEESI_SJ_NS4_8TiledMMAINS4_8MMA_AtomIJNS4_4SM904GMMA30MMA_64x256x8_F32TF32TF32_SS_TNILNSN_7ScaleInE1ELSP_1EEEEEENS4_6LayoutINS5_IJNSA_ILi2EEESB_SB_EEENS5_IJSB_NSA_ILi0EEESV_EEEEENS5_IJNS4_10UnderscoreESY_SY_EEEEENS4_13SM90_TMA_LOADENS4_14ComposedLayoutINS4_7SwizzleILi3ELi4ELi3EEENS4_18smem_ptr_flag_bitsILi32EEENSS_INS5_IJNSA_ILi8EEESG_EEENS5_IJSG_SB_EEEEEEEvNS4_8identityES11_S1B_vS1C_EENS_8epilogue10collective6detail29Sm90TmaWarpSpecializedAdapterINS1F_15DefaultEpilogueISI_SJ_SJ_NS1E_6thread17LinearCombinationISI_Li1EffLNS1J_9ScaleType4KindE0ELNS_15FloatRoundStyleE2ESI_EENS1_15EpilogueDefaultEEEEEvvEEEEvNT_6ParamsE)
	.align		4
        /*000c*/ 	.word	index@(__assertfail)
	.align		4
        /*0010*/ 	.word	0x00000000
	.align		4
        /*0014*/ 	.word	0xfffffffe
	.align		4
        /*0018*/ 	.word	0x00000000
	.align		4
        /*001c*/ 	.word	0xfffffffd
	.align		4
        /*0020*/ 	.word	0x00000000
	.align		4
        /*0024*/ 	.word	0xfffffffc


//--------------------- .nv.constant4             --------------------------
	.section	.nv.constant4,"a",@progbits
	.align	8
	.align		8
.nv.constant4:
        /*0000*/ 	.dword	__assertfail
	.align		8
        /*0008*/ 	.dword	__unnamed_1
	.align		8
        /*0010*/ 	.dword	_ZN40_INTERNAL_8870291b_4_k_cu_5c65b307_266664cuda3std3__45__cpo5beginE
	.align		8
        /*0018*/ 	.dword	_ZN40_INTERNAL_8870291b_4_k_cu_5c65b307_266664cuda3std3__45__cpo3endE
	.align		8
        /*0020*/ 	.dword	_ZN40_INTERNAL_8870291b_4_k_cu_5c65b307_266664cuda3std3__45__cpo6cbeginE
	.align		8
        /*0028*/ 	.dword	_ZN40_INTERNAL_8870291b_4_k_cu_5c65b307_266664cuda3std3__45__cpo4cendE
	.align		8
        /*0030*/ 	.dword	_ZN40_INTERNAL_8870291b_4_k_cu_5c65b307_266664cuda3std3__442_GLOBAL__N__8870291b_4_k_cu_5c65b307_266666ignoreE
	.align		8
        /*0038*/ 	.dword	_ZN40_INTERNAL_8870291b_4_k_cu_5c65b307_266664cuda3std3__419piecewise_constructE
	.align		8
        /*0040*/ 	.dword	_ZN40_INTERNAL_8870291b_4_k_cu_5c65b307_266664cuda3std3__48in_placeE
	.align		8
        /*0048*/ 	.dword	_ZN40_INTERNAL_8870291b_4_k_cu_5c65b307_266664cuda3std6ranges3__45__cpo4swapE
	.align		8
        /*0050*/ 	.dword	_ZN40_INTERNAL_8870291b_4_k_cu_5c65b307_266664cuda3std6ranges3__45__cpo9iter_moveE
	.align		8
        /*0058*/ 	.dword	_ZN40_INTERNAL_8870291b_4_k_cu_5c65b307_266664cute7productE
	.align		8
        /*0060*/ 	.dword	_ZN40_INTERNAL_8870291b_4_k_cu_5c65b307_266664cute1_E
	.align		8
        /*0068*/ 	.dword	$str$22
	.align		8
        /*0070*/ 	.dword	$str$23


//--------------------- .text._ZN7cutlass13device_kernelINS_4gemm6kernel13GemmUniversalIN4cute5tupleIJiiiiEEENS1_10collective13CollectiveMmaINS1_34MainloopSm90TmaGmmaWarpSpecializedILi5ENS5_IJNS4_1CILi1EEESB_SB_EEENS1_35KernelTmaWarpSpecializedCooperativeEEENS5_IJNSA_ILi256EEESF_NSA_ILi32EEEEEENS_10tfloat32_tENS5_IJlSB_lEEESI_SJ_NS4_8TiledMMAINS4_8MMA_AtomIJNS4_4SM904GMMA30MMA_64x256x8_F32TF32TF32_SS_TNILNSN_7ScaleInE1ELSP_1EEEEEENS4_6LayoutINS5_IJNSA_ILi2EEESB_SB_EEENS5_IJSB_NSA_ILi0EEESV_EEEEENS5_IJNS4_10UnderscoreESY_SY_EEEEENS4_13SM90_TMA_LOADENS4_14ComposedLayoutINS4_7SwizzleILi3ELi4ELi3EEENS4_18smem_ptr_flag_bitsILi32EEENSS_INS5_IJNSA_ILi8EEESG_EEENS5_IJSG_SB_EEEEEEEvNS4_8identityES11_S1B_vS1C_EENS_8epilogue10collective6detail29Sm90TmaWarpSpecializedAdapterINS1F_15DefaultEpilogueISI_SJ_SJ_NS1E_6thread17LinearCombinationISI_Li1EffLNS1J_9ScaleType4KindE0ELNS_15FloatRoundStyleE2ESI_EENS1_15EpilogueDefaultEEEEEvvEEEEvNT_6ParamsE --------------------------
	.section	.text._ZN7cutlass13device_kernelINS_4gemm6kernel13GemmUniversalIN4cute5tupleIJiiiiEEENS1_10collective13CollectiveMmaINS1_34MainloopSm90TmaGmmaWarpSpecializedILi5ENS5_IJNS4_1CILi1EEESB_SB_EEENS1_35KernelTmaWarpSpecializedCooperativeEEENS5_IJNSA_ILi256EEESF_NSA_ILi32EEEEEENS_10tfloat32_tENS5_IJlSB_lEEESI_SJ_NS4_8TiledMMAINS4_8MMA_AtomIJNS4_4SM904GMMA30MMA_64x256x8_F32TF32TF32_SS_TNILNSN_7ScaleInE1ELSP_1EEEEEENS4_6LayoutINS5_IJNSA_ILi2EEESB_SB_EEENS5_IJSB_NSA_ILi0EEESV_EEEEENS5_IJNS4_10UnderscoreESY_SY_EEEEENS4_13SM90_TMA_LOADENS4_14ComposedLayoutINS4_7SwizzleILi3ELi4ELi3EEENS4_18smem_ptr_flag_bitsILi32EEENSS_INS5_IJNSA_ILi8EEESG_EEENS5_IJSG_SB_EEEEEEEvNS4_8identityES11_S1B_vS1C_EENS_8epilogue10collective6detail29Sm90TmaWarpSpecializedAdapterINS1F_15DefaultEpilogueISI_SJ_SJ_NS1E_6thread17LinearCombinationISI_Li1EffLNS1J_9ScaleType4KindE0ELNS_15FloatRoundStyleE2ESI_EENS1_15EpilogueDefaultEEEEEvvEEEEvNT_6ParamsE,"ax",@progbits
	.align	128
.text._ZN7cutlass13device_kernelINS_4gemm6kernel13GemmUniversalIN4cute5tupleIJiiiiEEENS1_10collective13CollectiveMmaINS1_34MainloopSm90TmaGmmaWarpSpecializedILi5ENS5_IJNS4_1CILi1EEESB_SB_EEENS1_35KernelTmaWarpSpecializedCooperativeEEENS5_IJNSA_ILi256EEESF_NSA_ILi32EEEEEENS_10tfloat32_tENS5_IJlSB_lEEESI_SJ_NS4_8TiledMMAINS4_8MMA_AtomIJNS4_4SM904GMMA30MMA_64x256x8_F32TF32TF32_SS_TNILNSN_7ScaleInE1ELSP_1EEEEEENS4_6LayoutINS5_IJNSA_ILi2EEESB_SB_EEENS5_IJSB_NSA_ILi0EEESV_EEEEENS5_IJNS4_10UnderscoreESY_SY_EEEEENS4_13SM90_TMA_LOADENS4_14ComposedLayoutINS4_7SwizzleILi3ELi4ELi3EEENS4_18smem_ptr_flag_bitsILi32EEENSS_INS5_IJNSA_ILi8EEESG_EEENS5_IJSG_SB_EEEEEEEvNS4_8identityES11_S1B_vS1C_EENS_8epilogue10collective6detail29Sm90TmaWarpSpecializedAdapterINS1F_15DefaultEpilogueISI_SJ_SJ_NS1E_6thread17LinearCombinationISI_Li1EffLNS1J_9ScaleType4KindE0ELNS_15FloatRoundStyleE2ESI_EENS1_15EpilogueDefaultEEEEEvvEEEEvNT_6ParamsE:
        .type           _ZN7cutlass13device_kernelINS_4gemm6kernel13GemmUniversalIN4cute5tupleIJiiiiEEENS1_10collective13CollectiveMmaINS1_34MainloopSm90TmaGmmaWarpSpecializedILi5ENS5_IJNS4_1CILi1EEESB_SB_EEENS1_35KernelTmaWarpSpecializedCooperativeEEENS5_IJNSA_ILi256EEESF_NSA_ILi32EEEEEENS_10tfloat32_tENS5_IJlSB_lEEESI_SJ_NS4_8TiledMMAINS4_8MMA_AtomIJNS4_4SM904GMMA30MMA_64x256x8_F32TF32TF32_SS_TNILNSN_7ScaleInE1ELSP_1EEEEEENS4_6LayoutINS5_IJNSA_ILi2EEESB_SB_EEENS5_IJSB_NSA_ILi0EEESV_EEEEENS5_IJNS4_10UnderscoreESY_SY_EEEEENS4_13SM90_TMA_LOADENS4_14ComposedLayoutINS4_7SwizzleILi3ELi4ELi3EEENS4_18smem_ptr_flag_bitsILi32EEENSS_INS5_IJNSA_ILi8EEESG_EEENS5_IJSG_SB_EEEEEEEvNS4_8identityES11_S1B_vS1C_EENS_8epilogue10collective6detail29Sm90TmaWarpSpecializedAdapterINS1F_15DefaultEpilogueISI_SJ_SJ_NS1E_6thread17LinearCombinationISI_Li1EffLNS1J_9ScaleType4KindE0ELNS_15FloatRoundStyleE2ESI_EENS1_15EpilogueDefaultEEEEEvvEEEEvNT_6ParamsE,@function
        .size           _ZN7cutlass13device_kernelINS_4gemm6kernel13GemmUniversalIN4cute5tupleIJiiiiEEENS1_10collective13CollectiveMmaINS1_34MainloopSm90TmaGmmaWarpSpecializedILi5ENS5_IJNS4_1CILi1EEESB_SB_EEENS1_35KernelTmaWarpSpecializedCooperativeEEENS5_IJNSA_ILi256EEESF_NSA_ILi32EEEEEENS_10tfloat32_tENS5_IJlSB_lEEESI_SJ_NS4_8TiledMMAINS4_8MMA_AtomIJNS4_4SM904GMMA30MMA_64x256x8_F32TF32TF32_SS_TNILNSN_7ScaleInE1ELSP_1EEEEEENS4_6LayoutINS5_IJNSA_ILi2EEESB_SB_EEENS5_IJSB_NSA_ILi0EEESV_EEEEENS5_IJNS4_10UnderscoreESY_SY_EEEEENS4_13SM90_TMA_LOADENS4_14ComposedLayoutINS4_7SwizzleILi3ELi4ELi3EEENS4_18smem_ptr_flag_bitsILi32EEENSS_INS5_IJNSA_ILi8EEESG_EEENS5_IJSG_SB_EEEEEEEvNS4_8identityES11_S1B_vS1C_EENS_8epilogue10collective6detail29Sm90TmaWarpSpecializedAdapterINS1F_15DefaultEpilogueISI_SJ_SJ_NS1E_6thread17LinearCombinationISI_Li1EffLNS1J_9ScaleType4KindE0ELNS_15FloatRoundStyleE2ESI_EENS1_15EpilogueDefaultEEEEEvvEEEEvNT_6ParamsE,(.L_x_578 - _ZN7cutlass13device_kernelINS_4gemm6kernel13GemmUniversalIN4cute5tupleIJiiiiEEENS1_10collective13CollectiveMmaINS1_34MainloopSm90TmaGmmaWarpSpecializedILi5ENS5_IJNS4_1CILi1EEESB_SB_EEENS1_35KernelTmaWarpSpecializedCooperativeEEENS5_IJNSA_ILi256EEESF_NSA_ILi32EEEEEENS_10tfloat32_tENS5_IJlSB_lEEESI_SJ_NS4_8TiledMMAINS4_8MMA_AtomIJNS4_4SM904GMMA30MMA_64x256x8_F32TF32TF32_SS_TNILNSN_7ScaleInE1ELSP_1EEEEEENS4_6LayoutINS5_IJNSA_ILi2EEESB_SB_EEENS5_IJSB_NSA_ILi0EEESV_EEEEENS5_IJNS4_10UnderscoreESY_SY_EEEEENS4_13SM90_TMA_LOADENS4_14ComposedLayoutINS4_7SwizzleILi3ELi4ELi3EEENS4_18smem_ptr_flag_bitsILi32EEENSS_INS5_IJNSA_ILi8EEESG_EEENS5_IJSG_SB_EEEEEEEvNS4_8identityES11_S1B_vS1C_EENS_8epilogue10collective6detail29Sm90TmaWarpSpecializedAdapterINS1F_15DefaultEpilogueISI_SJ_SJ_NS1E_6thread17LinearCombinationISI_Li1EffLNS1J_9ScaleType4KindE0ELNS_15FloatRoundStyleE2ESI_EENS1_15EpilogueDefaultEEEEEvvEEEEvNT_6ParamsE)
        .other          _ZN7cutlass13device_kernelINS_4gemm6kernel13GemmUniversalIN4cute5tupleIJiiiiEEENS1_10collective13CollectiveMmaINS1_34MainloopSm90TmaGmmaWarpSpecializedILi5ENS5_IJNS4_1CILi1EEESB_SB_EEENS1_35KernelTmaWarpSpecializedCooperativeEEENS5_IJNSA_ILi256EEESF_NSA_ILi32EEEEEENS_10tfloat32_tENS5_IJlSB_lEEESI_SJ_NS4_8TiledMMAINS4_8MMA_AtomIJNS4_4SM904GMMA30MMA_64x256x8_F32TF32TF32_SS_TNILNSN_7ScaleInE1ELSP_1EEEEEENS4_6LayoutINS5_IJNSA_ILi2EEESB_SB_EEENS5_IJSB_NSA_ILi0EEESV_EEEEENS5_IJNS4_10UnderscoreESY_SY_EEEEENS4_13SM90_TMA_LOADENS4_14ComposedLayoutINS4_7SwizzleILi3ELi4ELi3EEENS4_18smem_ptr_flag_bitsILi32EEENSS_INS5_IJNSA_ILi8EEESG_EEENS5_IJSG_SB_EEEEEEEvNS4_8identityES11_S1B_vS1C_EENS_8epilogue10collective6detail29Sm90TmaWarpSpecializedAdapterINS1F_15DefaultEpilogueISI_SJ_SJ_NS1E_6thread17LinearCombinationISI_Li1EffLNS1J_9ScaleType4KindE0ELNS_15FloatRoundStyleE2ESI_EENS1_15EpilogueDefaultEEEEEvvEEEEvNT_6ParamsE,@"STO_CUDA_ENTRY STV_DEFAULT"
_ZN7cutlass13device_kernelINS_4gemm6kernel13GemmUniversalIN4cute5tupleIJiiiiEEENS1_10collective13CollectiveMmaINS1_34MainloopSm90TmaGmmaWarpSpecializedILi5ENS5_IJNS4_1CILi1EEESB_SB_EEENS1_35KernelTmaWarpSpecializedCooperativeEEENS5_IJNSA_ILi256EEESF_NSA_ILi32EEEEEENS_10tfloat32_tENS5_IJlSB_lEEESI_SJ_NS4_8TiledMMAINS4_8MMA_AtomIJNS4_4SM904GMMA30MMA_64x256x8_F32TF32TF32_SS_TNILNSN_7ScaleInE1ELSP_1EEEEEENS4_6LayoutINS5_IJNSA_ILi2EEESB_SB_EEENS5_IJSB_NSA_ILi0EEESV_EEEEENS5_IJNS4_10UnderscoreESY_SY_EEEEENS4_13SM90_TMA_LOADENS4_14ComposedLayoutINS4_7SwizzleILi3ELi4ELi3EEENS4_18smem_ptr_flag_bitsILi32EEENSS_INS5_IJNSA_ILi8EEESG_EEENS5_IJSG_SB_EEEEEEEvNS4_8identityES11_S1B_vS1C_EENS_8epilogue10collective6detail29Sm90TmaWarpSpecializedAdapterINS1F_15DefaultEpilogueISI_SJ_SJ_NS1E_6thread17LinearCombinationISI_Li1EffLNS1J_9ScaleType4KindE0ELNS_15FloatRoundStyleE2ESI_EENS1_15EpilogueDefaultEEEEEvvEEEEvNT_6ParamsE:
[----:B------:R-:W0:Y:S02]  /*0000*/  LDC R1, c[0x0][0x28] ;  /* 0x00000a00ff017b82 */ /* 0x000e240000000800 */
[----:B0-----:R-:W-:Y:S01]  /*0010*/  VIADD R1, R1, 0xfffff878 ;  /* 0xfffff87801017836 */ /* 0x001fe20000000000 */
[----:B------:R-:W0:Y:S01]  /*0020*/  S2R R2, SR_TID.X ;  /* 0x0000000000027919 */ /* 0x000e220000002100 */
[----:B------:R-:W-:Y:S01]  /*0030*/  ELECT P0, URZ, PT ;  /* 0x00000000003f782f */ /* 0x000fe20003800000 */
[----:B------:R-:W-:Y:S01]  /*0040*/  BSSY B0, `(.L_x_0) ;  /* 0x0000015000007945 */ /* 0x000fe20003800000 */
[--C-:B0-----:R-:W-:Y:S02]  /*0050*/  SHF.R.U32.HI R0, RZ, 0x5, R2.reuse ;  /* 0x00000005ff007819 */ /* 0x101fe40000011602 */
[----:B------:R-:W-:-:S03]  /*0060*/  SHF.R.U32.HI R162, RZ, 0x7, R2 ;  /* 0x00000007ffa27819 */ /* 0x000fc60000011602 */
[----:B------:R-:W0:Y:S04]  /*0070*/  SHFL.IDX PT, R3, R0, RZ, 0x1f ;  /* 0x00001fff00037589 */ /* 0x000e2800000e0000 */
[----:B------:R-:W1:Y:S01]  /*0080*/  SHFL.IDX PT, R2, R162, RZ, 0x1f ;  /* 0x00001fffa2027589 */ /* 0x000e6200000e0000 */
[----:B0-----:R-:W-:Y:S02]  /*0090*/  R2UR UR10, R3 ;  /* 0x00000000030a72ca */ /* 0x001fe400000e0000 */
[----:B-1----:R-:W-:-:S11]  /*00a0*/  R2UR UR5, R2 ;  /* 0x00000000020572ca */ /* 0x002fd600000e0000 */
[----:B------:R-:W-:Y:S02]  /*00b0*/  USHF.R.S32.HI UR4, URZ, 0x1f, UR10 ;  /* 0x0000001f3f047899 */ /* 0x000fe4000801140a */
[----:B------:R-:W-:Y:S02]  /*00c0*/  ISETP.NE.OR P0, PT, RZ, UR10, !P0 ;  /* 0x0000000aff007c0c */ /* 0x000fe4000c705670 */
[----:B------:R-:W-:-:S04]  /*00d0*/  ULEA.HI UR4, UR4, UR10, URZ, 0x2 ;  /* 0x0000000a04047291 */ /* 0x000fc8000f8f103f */
[----:B------:R-:W-:-:S04]  /*00e0*/  ULOP3.LUT UR4, UR4, 0xfffffffc, URZ, 0xc0, !UPT ;  /* 0xfffffffc04047892 */ /* 0x000fc8000f8ec03f */
[----:B------:R-:W-:-:S03]  /*00f0*/  UIADD3 UR10, UR10, -UR4, URZ ;  /* 0x800000040a0a7290 */ /* 0x000fc6000fffe03f */
[----:B------:R-:W-:Y:S09]  /*0100*/  @P0 BRA `(.L_x_1) ;  /* 0x0000000000200947 */ /* 0x000ff20003800000 */
[----:B------:R-:W-:Y:S02]  /*0110*/  ULDC.64 UR6, c[0x0][0x198] ;  /* 0x0000660000067ab9 */ /* 0x000fe40000000a00 */
[----:B------:R-:W-:Y:S02]  /*0120*/  UIADD3 UR8, UP0, UR6, 0xf0, URZ ;  /* 0x000000f006087890 */ /* 0x000fe4000ff1e03f */
[----:B------:R-:W-:Y:S02]  /*0130*/  UIADD3 UR6, UP1, UR6, 0x1f0, URZ ;  /* 0x000001f006067890 */ /* 0x000fe4000ff3e03f */
[----:B------:R-:W-:Y:S02]  /*0140*/  UIADD3.X UR9, URZ, UR7, URZ, UP0, !UPT ;  /* 0x000000073f097290 */ /* 0x000fe400087fe43f */
[----:B------:R-:W-:-:S07]  /*0150*/  UIADD3.X UR7, URZ, UR7, URZ, UP1, !UPT ;  /* 0x000000073f077290 */ /* 0x000fce0008ffe43f */
[----:B------:R0:W-:Y:S02]  /*0160*/  UTMACCTL.PF [UR8] ;  /* 0x00000000080079b9 */ /* 0x0001e40008040000 */
[----:B------:R0:W-:Y:S02]  /*0170*/  UTMACCTL.PF [UR6] ;  /* 0x00000000060079b9 */ /* 0x0001e40008040000 */
[----:B0-----:R-:W-:Y:S01]  /*0180*/  NOP ;  /* 0x0000000000007918 */ /* 0x001fe20000000000 */
.L_x_1:
[----:B------:R-:W-:Y:S05]  /*0190*/  BSYNC B0 ;  /* 0x0000000000007941 */ /* 0x000fea0003800000 */
.L_x_0:
[----:B------:R-:W0:Y:S01]  /*01a0*/  SHFL.IDX PT, R2, R0, RZ, 0x1f ;  /* 0x00001fff00027589 */ /* 0x000e2200000e0000 */
[----:B------:R-:W-:Y:S01]  /*01b0*/  UISETP.NE.AND UP0, UPT, UR10, 0x3, UPT ;  /* 0x000000030a00788c */ /* 0x000fe2000bf05270 */
[----:B------:R-:W-:Y:S01]  /*01c0*/  ISETP.NE.AND P1, PT, RZ, UR5, PT ;  /* 0x00000005ff007c0c */ /* 0x000fe2000bf25270 */
[----:B------:R-:W-:Y:S02]  /*01d0*/  UIADD3 UR18, UR5, -0x1, URZ ;  /* 0xffffffff05127890 */ /* 0x000fe4000fffe03f */
[----:B------:R-:W-:Y:S02]  /*01e0*/  UISETP.EQ.OR UP0, UPT, UR10, URZ, !UP0 ;  /* 0x0000003f0a00728c */ /* 0x000fe4000c702670 */
[----:B------:R-:W-:Y:S02]  /*01f0*/  UISETP.GE.U32.AND UP1, UPT, UR18, 0x2, UPT ;  /* 0x000000021200788c */ /* 0x000fe4000bf26070 */
[----:B------:R-:W-:-:S04]  /*0200*/  UISETP.EQ.AND UP0, UPT, UR5, URZ, UP0 ;  /* 0x0000003f0500728c */ /* 0x000fc80008702270 */
[----:B------:R-:W-:-:S04]  /*0210*/  USEL UR40, URZ, 0x1, !UP0 ;  /* 0x000000013f287887 */ /* 0x000fc8000c000000 */
[----:B------:R-:W-:Y:S01]  /*0220*/  USEL UR40, UR40, 0x2, UP1 ;  /* 0x0000000228287887 */ /* 0x000fe20008800000 */
[----:B0-----:R-:W-:-:S13]  /*0230*/  ISETP.NE.AND P0, PT, R2, RZ, PT ;  /* 0x000000ff0200720c */ /* 0x001fda0003f05270 */
[----:B------:R-:W-:Y:S05]  /*0240*/  @P0 BRA `(.L_x_2) ;  /* 0x0000000000600947 */ /* 0x000fea0003800000 */
[----:B------:R-:W0:Y:S01]  /*0250*/  S2UR UR8, SR_CgaCtaId ;  /* 0x00000000000879c3 */ /* 0x000e220000008800 */
[----:B------:R-:W-:Y:S01]  /*0260*/  UMOV UR4, 0x400 ;  /* 0x0000040000047882 */ /* 0x000fe20000000000 */
[----:B------:R-:W-:Y:S01]  /*0270*/  UMOV UR5, 0x1 ;  /* 0x0000000100057882 */ /* 0x000fe20000000000 */
[----:B------:R-:W-:Y:S01]  /*0280*/  UMOV UR6, 0x100 ;  /* 0x0000010000067882 */ /* 0x000fe20000000000 */
[----:B------:R-:W-:Y:S01]  /*0290*/  ELECT P0, URZ, PT ;  /* 0x00000000003f782f */ /* 0x000fe20003800000 */
[----:B------:R-:W-:-:S04]  /*02a0*/  UIADD3 UR6, -UR6, 0x100000, URZ ;  /* 0x0010000006067890 */ /* 0x000fc8000fffe13f */
[----:B------:R-:W-:Y:S02]  /*02b0*/  USHF.L.U32 UR7, UR6, 0xb, URZ ;  /* 0x0000000b06077899 */ /* 0x000fe4000800063f */
[----:B------:R-:W-:Y:S02]  /*02c0*/  USHF.L.U32 UR6, UR6, 0x1, URZ ;  /* 0x0000000106067899 */ /* 0x000fe4000800063f */
[----:B0-----:R-:W-:Y:S02]  /*02d0*/  ULEA UR8, UR8, UR4, 0x18 ;  /* 0x0000000408087291 */ /* 0x001fe4000f8ec03f */
[----:B------:R-:W-:-:S04]  /*02e0*/  UIADD3 UR4, -UR5, 0x100000, URZ ;  /* 0x0010000005047890 */ /* 0x000fc8000fffe13f */
[----:B------:R-:W-:Y:S02]  /*02f0*/  USHF.L.U32 UR5, UR4, 0xb, URZ ;  /* 0x0000000b04057899 */ /* 0x000fe4000800063f */
[----:B------:R-:W-:Y:S01]  /*0300*/  USHF.L.U32 UR4, UR4, 0x1, URZ ;  /* 0x0000000104047899 */ /* 0x000fe2000800063f */
[----:B------:R-:W0:Y:S11]  /*0310*/  FENCE.VIEW.ASYNC.S ;  /* 0x00000000000073c6 */ /* 0x000e360000000000 */
[----:B0-----:R0:W1:Y:S01]  /*0320*/  SYNCS.EXCH.64 URZ, [UR8], UR4 ;  /* 0x00000004083f75b2 */ /* 0x0010620008000100 */
[----:B------:R0:W2:Y:S01]  /*0330*/  SYNCS.EXCH.64 URZ, [UR8+0x28], UR6 ;  /* 0x00002806083f75b2 */ /* 0x0000a20008000100 */
[----:B------:R0:W3:Y:S01]  /*0340*/  SYNCS.EXCH.64 URZ, [UR8+0x8], UR4 ;  /* 0x00000804083f75b2 */ /* 0x0000e20008000100 */
[----:B------:R0:W4:Y:S01]  /*0350*/  SYNCS.EXCH.64 URZ, [UR8+0x30], UR6 ;  /* 0x00003006083f75b2 */ /* 0x0001220008000100 */
[----:B------:R0:W0:Y:S01]  /*0360*/  SYNCS.EXCH.64 URZ, [UR8+0x10], UR4 ;  /* 0x00001004083f75b2 */ /* 0x0000220008000100 */
[----:B------:R0:W0:Y:S01]  /*0370*/  SYNCS.EXCH.64 URZ, [UR8+0x38], UR6 ;  /* 0x00003806083f75b2 */ /* 0x0000220008000100 */
[----:B------:R0:W0:Y:S01]  /*0380*/  SYNCS.EXCH.64 URZ, [UR8+0x18], UR4 ;  /* 0x00001804083f75b2 */ /* 0x0000220008000100 */
[----:B------:R0:W0:Y:S01]  /*0390*/  SYNCS.EXCH.64 URZ, [UR8+0x40], UR6 ;  /* 0x00004006083f75b2 */ /* 0x0000220008000100 */
[----:B------:R0:W0:Y:S01]  /*03a0*/  SYNCS.EXCH.64 URZ, [UR8+0x20], UR4 ;  /* 0x00002004083f75b2 */ /* 0x0000220008000100 */
[----:B------:R0:W0:Y:S01]  /*03b0*/  SYNCS.EXCH.64 URZ, [UR8+0x48], UR6 ;  /* 0x00004806083f75b2 */ /* 0x0000220008000100 */
[----:B------:R-:W-:Y:S01]  /*03c0*/  NOP ;  /* 0x0000000000007918 */ /* 0x000fe20000000000 */
.L_x_2:
[----:B------:R-:W5:Y:S01]  /*03d0*/  SHFL.IDX PT, R0, R0, RZ, 0x1f ;  /* 0x00001fff00007589 */ /* 0x000f6200000e0000 */
[----:B------:R-:W-:Y:S01]  /*03e0*/  ELECT P0, URZ, PT ;  /* 0x00000000003f782f */ /* 0x000fe20003800000 */
[----:B------:R-:W1:Y:S01]  /*03f0*/  S2UR UR17, SR_CTAID.Y ;  /* 0x00000000001179c3 */ /* 0x000e620000002600 */
[----:B0-----:R-:W-:Y:S01]  /*0400*/  ULDC UR5, c[0x0][0x65c] ;  /* 0x0001970000057ab9 */ /* 0x001fe20000000800 */
[----:B------:R-:W-:Y:S01]  /*0410*/  UMOV UR12, 0x20 ;  /* 0x00000020000c7882 */ /* 0x000fe20000000000 */
[----:B------:R-:W-:Y:S01]  /*0420*/  UISETP.NE.AND UP2, UPT, UR5, 0x1, UPT ;  /* 0x000000010500788c */ /* 0x000fe2000bf45270 */
[----:B------:R-:W-:Y:S01]  /*0430*/  NOP ;  /* 0x0000000000007918 */ /* 0x000fe20000000000 */
[----:B------:R-:W-:Y:S02]  /*0440*/  NOP ;  /* 0x0000000000007918 */ /* 0x000fe40000000000 */
[----:B------:R-:W-:Y:S01]  /*0450*/  UP2UR UR45, UPR, URZ, 0x4 ;  /* 0x000000043f2d7883 */ /* 0x000fe20008000000 */
[----:B------:R-:W0:Y:S01]  /*0460*/  S2UR UR4, SR_CTAID.X ;  /* 0x00000000000479c3 */ /* 0x000e220000002500 */
[----:B------:R-:W-:-:S02]  /*0470*/  PLOP3.LUT P3, PT, PT, PT, UP2, 0x80, 0x0 ;  /* 0x000000000000781c */ /* 0x000fc40003f6f028 */
[----:B------:R-:W-:Y:S02]  /*0480*/  PLOP3.LUT P2, PT, PT, PT, UP2, 0x80, 0x0 ;  /* 0x000000000000781c */ /* 0x000fe40003f4f028 */
[----:B------:R-:W-:Y:S01]  /*0490*/  PLOP3.LUT P4, PT, PT, PT, UP2, 0x80, 0x0 ;  /* 0x000000000000781c */ /* 0x000fe20003f8f028 */
[----:B------:R-:W-:Y:S01]  /*04a0*/  @UP2 ULDC UR14, c[0x0][0x10] ;  /* 0x00000400000e2ab9 */ /* 0x000fe20000000800 */
[----:B------:R-:W-:Y:S01]  /*04b0*/  @UP2 UMOV UR9, URZ ;  /* 0x0000003f00092c82 */ /* 0x000fe20008000000 */
[----:B------:R-:W-:Y:S01]  /*04c0*/  @!UP2 ULDC UR11, c[0x0][0xc] ;  /* 0x00000300000baab9 */ /* 0x000fe20000000800 */
[----:B-----5:R-:W-:Y:S01]  /*04d0*/  ISETP.NE.OR P0, PT, R0, RZ, !P0 ;  /* 0x000000ff0000720c */ /* 0x020fe20004705670 */
[----:B-1----:R-:W-:Y:S02]  /*04e0*/  @UP2 UMOV UR7, UR17 ;  /* 0x0000001100072c82 */ /* 0x002fe40008000000 */
[----:B------:R-:W-:Y:S01]  /*04f0*/  @UP2 UMOV UR8, UR7 ;  /* 0x0000000700082c82 */ /* 0x000fe20008000000 */
[----:B------:R-:W-:Y:S01]  /*0500*/  @!UP2 UMOV UR7, UR17 ;  /* 0x000000110007ac82 */ /* 0x000fe20008000000 */
[----:B0-----:R-:W-:-:S08]  /*0510*/  @UP2 UIMAD.WIDE.U32 UR14, UR4, UR14, UR8 ;  /* 0x0000000e040e22a5 */ /* 0x001fd0000f8e0008 */
[----:B------:R-:W-:Y:S01]  /*0520*/  VOTEU.ALL UP0, P0 ;  /* 0x00000000003f7886 */ /* 0x000fe20000000000 */
[----:B------:R-:W-:Y:S01]  /*0530*/  VOTEU.ALL UP1, P0 ;  /* 0x00000000003f7886 */ /* 0x000fe20000020000 */
[----:B------:R-:W-:-:S03]  /*0540*/  IMAD.U32 R2, RZ, RZ, UR14 ;  /* 0x0000000eff027e24 */ /* 0x000fc6000f8e00ff */
[----:B------:R-:W0:Y:S01]  /*0550*/  @!UP0 S2UR UR6, SR_CgaCtaId ;  /* 0x00000000000689c3 */ /* 0x000e220000008800 */
[----:B------:R-:W-:Y:S01]  /*0560*/  @!UP0 UMOV UR5, 0x400 ;  /* 0x0000040000058882 */ /* 0x000fe20000000000 */
[----:B------:R-:W-:-:S04]  /*0570*/  @!UP0 UIADD3 UR12, -UR12, 0x100000, URZ ;  /* 0x001000000c0c8890 */ /* 0x000fc8000fffe13f */
[----:B------:R-:W-:Y:S02]  /*0580*/  @!UP0 USHF.L.U32 UR13, UR12, 0xb, URZ ;  /* 0x0000000b0c0d8899 */ /* 0x000fe4000800063f */
[----:B------:R-:W-:Y:S01]  /*0590*/  @!UP0 USHF.L.U32 UR12, UR12, 0x1, URZ ;  /* 0x000000010c0c8899 */ /* 0x000fe2000800063f */
[----:B------:R-:W-:Y:S01]  /*05a0*/  IMAD.U32 R3, RZ, RZ, UR15 ;  /* 0x0000000fff037e24 */ /* 0x000fe2000f8e00ff */
[----:B0-----:R-:W-:Y:S01]  /*05b0*/  @!UP0 ULEA UR16, UR6, UR5, 0x18 ;  /* 0x0000000506108291 */ /* 0x001fe2000f8ec03f */
[----:B------:R-:W-:Y:S01]  /*05c0*/  VOTEU.ALL UP0, P0 ;  /* 0x00000000003f7886 */ /* 0x000fe20000000000 */
[----:B------:R-:W-:Y:S01]  /*05d0*/  PLOP3.LUT P0, PT, PT, PT, UP2, 0x80, 0x0 ;  /* 0x000000000000781c */ /* 0x000fe20003f0f028 */
[----:B------:R-:W-:Y:S01]  /*05e0*/  UMOV UR5, URZ ;  /* 0x0000003f00057c82 */ /* 0x000fe20008000000 */
[----:B------:R-:W-:Y:S01]  /*05f0*/  @UP2 UMOV UR6, URZ ;  /* 0x0000003f00062c82 */ /* 0x000fe20008000000 */
[----:B------:R-:W-:Y:S02]  /*0600*/  @!UP2 UIMAD.WIDE.U32 UR8, UR11, UR7, UR4 ;  /* 0x000000070b08a2a5 */ /* 0x000fe4000f8e0004 */
[----:B------:R-:W-:Y:S01]  /*0610*/  @UP2 UIADD3 UR6, UR15, UR6, URZ ;  /* 0x000000060f062290 */ /* 0x000fe2000fffe03f */
[----:B------:R-:W0:Y:S04]  /*0620*/  FENCE.VIEW.ASYNC.S ;  /* 0x00000000000073c6 */ /* 0x000e280000000000 */
[----:B0-----:R0:W2:Y:S01]  /*0630*/  @!UP0 SYNCS.EXCH.64 URZ, [UR16+0x60], UR12 ;  /* 0x0000600c103f85b2 */ /* 0x0010a20008000100 */
[----:B------:R-:W-:-:S02]  /*0640*/  IMAD.U32 R5, RZ, RZ, UR9 ;  /* 0x00000009ff057e24 */ /* 0x000fc4000f8e00ff */
[----:B------:R-:W-:Y:S02]  /*0650*/  @P2 IMAD.U32 R17, RZ, RZ, UR6 ;  /* 0x00000006ff112e24 */ /* 0x000fe4000f8e00ff */
[----:B------:R-:W-:Y:S02]  /*0660*/  @P0 IMAD.MOV.U32 R6, RZ, RZ, R2 ;  /* 0x000000ffff060224 */ /* 0x000fe400078e0002 */
[----:B------:R-:W-:Y:S02]  /*0670*/  IMAD.U32 R2, RZ, RZ, UR8 ;  /* 0x00000008ff027e24 */ /* 0x000fe4000f8e00ff */
[----:B------:R-:W-:Y:S02]  /*0680*/  IMAD.U32 R3, RZ, RZ, UR9 ;  /* 0x00000009ff037e24 */ /* 0x000fe4000f8e00ff */
[----:B------:R-:W-:Y:S02]  /*0690*/  @!P3 IMAD.MOV.U32 R6, RZ, RZ, R2 ;  /* 0x000000ffff06b224 */ /* 0x000fe400078e0002 */
[----:B------:R-:W-:-:S02]  /*06a0*/  IMAD.U32 R4, RZ, RZ, UR8 ;  /* 0x00000008ff047e24 */ /* 0x000fc4000f8e00ff */
[----:B------:R-:W-:Y:S01]  /*06b0*/  @!P4 IMAD.MOV.U32 R17, RZ, RZ, R5 ;  /* 0x000000ffff11c224 */ /* 0x000fe200078e0005 */
[----:B------:R0:W-:Y:S01]  /*06c0*/  STL [R1+0x200], R6 ;  /* 0x0002000601007387 */ /* 0x0001e20000100800 */
[----:B------:R0:W2:Y:S01]  /*06d0*/  @!UP1 SYNCS.EXCH.64 URZ, [UR16+0x68], UR12 ;  /* 0x0000680c103f95b2 */ /* 0x0000a20008000100 */
[----:B------:R-:W-:Y:S01]  /*06e0*/  NOP ;  /* 0x0000000000007918 */ /* 0x000fe20000000000 */
[----:B--234-:R-:W-:Y:S06]  /*06f0*/  BAR.SYNC.DEFER_BLOCKING 0x0 ;  /* 0x0000000000007b1d */ /* 0x01cfec0000010000 */
[----:B------:R-:W-:Y:S05]  /*0700*/  @!P1 BRA `(.L_x_3) ;  /* 0x0000018c00e49947 */ /* 0x000fea0003800000 */
[----:B------:R-:W-:-:S06]  /*0710*/  UISETP.GT.U32.AND UP0, UPT, UR18, 0x1, UPT ;  /* 0x000000011200788c */ /* 0x000fcc000bf04070 */
[----:B------:R-:W-:-:S13]  /*0720*/  PLOP3.LUT P0, PT, PT, PT, UP0, 0x80, 0x0 ;  /* 0x000000000000781c */ /* 0x000fda0003f0f008 */
[----:B0-----:R-:W-:Y:S05]  /*0730*/  @P0 EXIT ;  /* 0x000000000000094d */ /* 0x001fea0003800000 */
[----:B------:R-:W-:Y:S01]  /*0740*/  ULDC.64 UR8, c[0x0][0x650] ;  /* 0x0001940000087ab9 */ /* 0x000fe20000000a00 */
[----:B------:R-:W-:Y:S01]  /*0750*/  UMOV UR41, 0xffffffff ;  /* 0xffffffff00297882 */ /* 0x000fe20000000000 */
[----:B------:R-:W-:Y:S01]  /*0760*/  ISETP.GE.U32.AND P0, PT, R6, UR8, PT ;  /* 0x0000000806007c0c */ /* 0x000fe2000bf06070 */
[----:B------:R-:W-:Y:S01]  /*0770*/  UMOV UR42, 0xffffffff ;  /* 0xffffffff002a7882 */ /* 0x000fe20000000000 */
[----:B------:R-:W-:Y:S01]  /*0780*/  UMOV UR43, 0xffffffff ;  /* 0xffffffff002b7882 */ /* 0x000fe20000000000 */
[----:B------:R-:W-:Y:S02]  /*0790*/  PRMT R0, RZ, 0x7610, R0 ;  /* 0x00007610ff007816 */ /* 0x000fe40000000000 */
[----:B------:R-:W-:-:S13]  /*07a0*/  ISETP.GE.U32.AND.EX P0, PT, R17, UR9, PT, P0 ;  /* 0x0000000911007c0c */ /* 0x000fda000bf06100 */
[----:B------:R-:W-:Y:S05]  /*07b0*/  @P0 BRA `(.L_x_4) ;  /* 0x0000000400800947 */ /* 0x000fea0003800000 */
[----:B------:R-:W-:Y:S01]  /*07c0*/  I2FP.F32.U32 R0, UR4 ;  /* 0x0000000400007c45 */ /* 0x000fe20008201000 */
[----:B------:R-:W-:Y:S01]  /*07d0*/  ULDC.64 UR16, c[0x0][0x628] ;  /* 0x00018a0000107ab9 */ /* 0x000fe20000000a00 */
[----:B------:R-:W-:Y:S01]  /*07e0*/  ULDC UR6, c[0x0][0x150] ;  /* 0x0000540000067ab9 */ /* 0x000fe20000000800 */
[----:B------:R-:W-:Y:S01]  /*07f0*/  ISETP.NE.U32.AND P0, PT, RZ, UR16, PT ;  /* 0x00000010ff007c0c */ /* 0x000fe2000bf05070 */
[----:B------:R-:W-:Y:S01]  /*0800*/  ULDC UR15, c[0x0][0x630] ;  /* 0x00018c00000f7ab9 */ /* 0x000fe20000000800 */
[----:B------:R-:W-:Y:S01]  /*0810*/  FMUL R0, R0, UR6 ;  /* 0x0000000600007c20 */ /* 0x000fe20008400000 */
[----:B------:R-:W-:Y:S01]  /*0820*/  R2UR UR18, R6 ;  /* 0x00000000061272ca */ /* 0x000fe200000e0000 */
[----:B------:R-:W-:Y:S01]  /*0830*/  ULDC UR20, c[0x0][0x154] ;  /* 0x0000550000147ab9 */ /* 0x000fe20000000800 */
[----:B------:R-:W-:Y:S01]  /*0840*/  ISETP.NE.AND.EX P0, PT, RZ, UR17, PT, P0 ;  /* 0x00000011ff007c0c */ /* 0x000fe2000bf05300 */
[----:B------:R0:W1:Y:S01]  /*0850*/  F2I.U32.TRUNC.NTZ R2, R0 ;  /* 0x0000000000027305 */ /* 0x000062000020f000 */
[----:B------:R-:W-:-:S02]  /*0860*/  R2UR UR19, R17 ;  /* 0x00000000111372ca */ /* 0x000fc400000e0000 */
[----:B------:R-:W-:Y:S02]  /*0870*/  R2UR UR8, R6 ;  /* 0x00000000060872ca */ /* 0x000fe400000e0000 */
[----:B------:R-:W-:-:S07]  /*0880*/  R2UR UR9, R17 ;  /* 0x00000000110972ca */ /* 0x000fce00000e0000 */
[----:B0-----:R-:W-:Y:S08]  /*0890*/  @!P0 BRA `(.L_x_5) ;  /* 0x0000000000308947 */ /* 0x001ff00003800000 */
[----:B------:R-:W-:Y:S01]  /*08a0*/  R2UR UR8, R6 ;  /* 0x00000000060872ca */ /* 0x000fe200000e0000 */
[----:B------:R-:W-:Y:S01]  /*08b0*/  ULDC UR6, c[0x0][0x634] ;  /* 0x00018d0000067ab9 */ /* 0x000fe20000000800 */
[----:B------:R-:W-:-:S11]  /*08c0*/  R2UR UR14, R17 ;  /* 0x00000000110e72ca */ /* 0x000fd600000e0000 */
[----:B------:R-:W-:-:S04]  /*08d0*/  UIADD3 UR6, UP0, UR8, UR6, URZ ;  /* 0x0000000608067290 */ /* 0x000fc8000ff1e03f */
[----:B------:R-:W-:-:S04]  /*08e0*/  UIADD3.X UR14, URZ, UR14, URZ, UP0, !UPT ;  /* 0x0000000e3f0e7290 */ /* 0x000fc800087fe43f */
[----:B------:R-:W-:-:S04]  /*08f0*/  UIMAD.WIDE.U32 UR8, UR14, UR16, URZ ;  /* 0x000000100e0872a5 */ /* 0x000fc8000f8e003f */
[----:B------:R-:W-:Y:S02]  /*0900*/  UIMAD.WIDE.U32 UR10, UP0, UR6, UR17, UR8 ;  /* 0x00000011060a72a5 */ /* 0x000fe4000f800008 */
[----:B------:R-:W-:Y:S02]  /*0910*/  UIMAD.WIDE.U32 UR8, UR6, UR16, URZ ;  /* 0x00000010060872a5 */ /* 0x000fe4000f8e003f */
[----:B------:R-:W-:Y:S02]  /*0920*/  UIADD3.X UR13, URZ, URZ, URZ, UP0, !UPT ;  /* 0x0000003f3f0d7290 */ /* 0x000fe400087fe43f */
[----:B------:R-:W-:Y:S01]  /*0930*/  UIADD3 URZ, UP0, UR9, UR10, URZ ;  /* 0x0000000a093f7290 */ /* 0x000fe2000ff1e03f */
[----:B------:R-:W-:-:S03]  /*0940*/  UMOV UR12, UR11 ;  /* 0x0000000b000c7c82 */ /* 0x000fc60008000000 */
[----:B------:R-:W-:-:S12]  /*0950*/  UIMAD.WIDE.U32.X UR8, UR14, UR17, UR12, UP0 ;  /* 0x000000110e0872a5 */ /* 0x000fd800080e040c */
.L_x_5:
[----:B------:R-:W-:Y:S01]  /*0960*/  USHF.R.U64 UR43, UR8, UR15, UR9 ;  /* 0x0000000f082b7299 */ /* 0x000fe20008001209 */
[----:B------:R-:W-:Y:S01]  /*0970*/  I2FP.F32.U32 R0, UR7 ;  /* 0x0000000700007c45 */ /* 0x000fe20008201000 */
[----:B------:R-:W-:Y:S01]  /*0980*/  USHF.R.U32.HI UR5, URZ, UR15, UR9 ;  /* 0x0000000f3f057299 */ /* 0x000fe20008011609 */
[----:B-1----:R-:W-:Y:S01]  /*0990*/  R2UR UR12, R2 ;  /* 0x00000000020c72ca */ /* 0x002fe200000e0000 */
[----:B------:R-:W-:Y:S02]  /*09a0*/  UIADD3 UR6, UP0, URZ, -UR43, URZ ;  /* 0x8000002b3f067290 */ /* 0x000fe4000ff1e03f */
[----:B------:R-:W-:Y:S01]  /*09b0*/  FMUL R0, R0, UR20 ;  /* 0x0000001400007c20 */ /* 0x000fe20008400000 */
[----:B------:R-:W-:Y:S01]  /*09c0*/  ULDC.64 UR8, c[0x0][0x620] ;  /* 0x0001880000087ab9 */ /* 0x000fe20000000a00 */
[----:B------:R-:W-:Y:S01]  /*09d0*/  UIADD3.X UR5, URZ, ~UR5, URZ, UP0, !UPT ;  /* 0x800000053f057290 */ /* 0x000fe200087fe43f */
[----:B------:R-:W-:Y:S01]  /*09e0*/  UMOV UR10, UR18 ;  /* 0x00000012000a7c82 */ /* 0x000fe20008000000 */
[----:B------:R-:W-:-:S02]  /*09f0*/  UMOV UR11, UR19 ;  /* 0x00000013000b7c82 */ /* 0x000fc40008000000 */
[----:B------:R-:W-:Y:S01]  /*0a00*/  UIMAD UR5, UR5, UR8, URZ ;  /* 0x00000008050572a4 */ /* 0x000fe2000f8e023f */
[----:B------:R-:W0:Y:S01]  /*0a10*/  F2I.U32.TRUNC.NTZ R0, R0 ;  /* 0x0000000000007305 */ /* 0x000e22000020f000 */
[----:B------:R-:W-:Y:S02]  /*0a20*/  UIMAD.WIDE.U32 UR10, UR6, UR8, UR10 ;  /* 0x00000008060a72a5 */ /* 0x000fe4000f8e000a */
[----:B------:R-:W-:Y:S01]  /*0a30*/  UIMAD UR6, UR6, UR9, UR5 ;  /* 0x00000009060672a4 */ /* 0x000fe2000f8e0205 */
[----:B------:R-:W-:Y:S01]  /*0a40*/  ULDC UR21, c[0x0][0x658] ;  /* 0x0001960000157ab9 */ /* 0x000fe20000000800 */
[----:B------:R-:W-:Y:S02]  /*0a50*/  UMOV UR19, 0xffffffff ;  /* 0xffffffff00137882 */ /* 0x000fe40000000000 */
[----:B------:R-:W-:Y:S01]  /*0a60*/  UIADD3 UR6, UR11, UR6, URZ ;  /* 0x000000060b067290 */ /* 0x000fe2000fffe03f */
[----:B------:R-:W-:Y:S01]  /*0a70*/  ULDC UR15, c[0x0][0x618] ;  /* 0x00018600000f7ab9 */ /* 0x000fe20000000800 */
[----:B------:R-:W-:Y:S01]  /*0a80*/  ULDC.64 UR8, c[0x0][0x640] ;  /* 0x0001900000087ab9 */ /* 0x000fe20000000a00 */
[----:B------:R-:W-:Y:S01]  /*0a90*/  USHF.L.U32 UR11, UR19, UR21, URZ ;  /* 0x00000015130b7299 */ /* 0x000fe2000800063f */
[----:B------:R-:W-:Y:S01]  /*0aa0*/  ISETP.NE.U32.AND P0, PT, RZ, UR8, PT ;  /* 0x00000008ff007c0c */ /* 0x000fe2000bf05070 */
[----:B------:R-:W-:-:S02]  /*0ab0*/  USHF.R.U64 UR19, UR10, UR15, UR6 ;  /* 0x0000000f0a137299 */ /* 0x000fc40008001206 */
[----:B------:R-:W-:Y:S01]  /*0ac0*/  USHF.R.U32.HI UR10, URZ, UR15, UR6 ;  /* 0x0000000f3f0a7299 */ /* 0x000fe20008011606 */
[----:B0-----:R-:W-:Y:S01]  /*0ad0*/  R2UR UR14, R0 ;  /* 0x00000000000e72ca */ /* 0x001fe200000e0000 */
[----:B------:R-:W-:Y:S01]  /*0ae0*/  ULDC UR17, c[0x0][0x608] ;  /* 0x0001820000117ab9 */ /* 0x000fe20000000800 */
[----:B------:R-:W-:Y:S01]  /*0af0*/  ISETP.NE.AND.EX P0, PT, RZ, UR9, PT, P0 ;  /* 0x00000009ff007c0c */ /* 0x000fe2000bf05300 */
[----:B------:R-:W-:Y:S02]  /*0b00*/  USHF.R.U64 UR23, UR19, UR17, UR10 ;  /* 0x0000001113177299 */ /* 0x000fe4000800120a */
[----:B------:R-:W-:Y:S01]  /*0b10*/  USHF.R.U32.HI UR10, URZ, UR17, UR10 ;  /* 0x000000113f0a7299 */ /* 0x000fe2000801160a */
[----:B------:R-:W-:Y:S01]  /*0b20*/  UMOV UR16, 0x1 ;  /* 0x0000000100107882 */ /* 0x000fe20000000000 */
[----:B------:R-:W-:Y:S02]  /*0b30*/  UIADD3 UR12, -UR12, URZ, URZ ;  /* 0x0000003f0c0c7290 */ /* 0x000fe4000fffe13f */
[----:B------:R-:W-:-:S02]  /*0b40*/  USHF.R.U64 UR24, UR23, UR21, UR10 ;  /* 0x0000001517187299 */ /* 0x000fc4000800120a */
[----:B------:R-:W-:Y:S01]  /*0b50*/  USHF.L.U32 UR6, UR16, UR21, URZ ;  /* 0x0000001510067299 */ /* 0x000fe2000800063f */
[----:B------:R-:W-:Y:S01]  /*0b60*/  ULDC UR13, c[0x0][0x144] ;  /* 0x00005100000d7ab9 */ /* 0x000fe20000000800 */
[----:B------:R-:W-:Y:S01]  /*0b70*/  ULDC UR5, c[0x0][0x600] ;  /* 0x0001800000057ab9 */ /* 0x000fe20000000800 */
[----:B------:R-:W-:Y:S02]  /*0b80*/  ULOP3.LUT UR16, URZ, UR11, URZ, 0x33, !UPT ;  /* 0x0000000b3f107292 */ /* 0x000fe4000f8e333f */
[----:B------:R-:W-:Y:S02]  /*0b90*/  USHF.R.U32.HI UR11, URZ, UR21, UR10 ;  /* 0x000000153f0b7299 */ /* 0x000fe4000801160a */
[----:B------:R-:W-:Y:S02]  /*0ba0*/  UIADD3 UR18, UR5, -0x1, URZ ;  /* 0xffffffff05127890 */ /* 0x000fe4000fffe03f */
[----:B------:R-:W-:Y:S02]  /*0bb0*/  UIADD3 UR20, -UR14, URZ, URZ ;  /* 0x0000003f0e147290 */ /* 0x000fe4000fffe13f */
[----:B------:R-:W-:Y:S01]  /*0bc0*/  UIMAD UR4, UR13, UR12, UR4 ;  /* 0x0000000c0d0472a4 */ /* 0x000fe2000f8e0204 */
[----:B------:R-:W-:Y:S01]  /*0bd0*/  ULDC UR25, c[0x0][0x148] ;  /* 0x0000520000197ab9 */ /* 0x000fe20000000800 */
[----:B------:R-:W-:Y:S01]  /*0be0*/  ULDC UR21, c[0x0][0x648] ;  /* 0x0001920000157ab9 */ /* 0x000fe20000000800 */
[----:B------:R-:W-:Y:S01]  /*0bf0*/  ULDC UR22, c[0x0][0x638] ;  /* 0x00018e0000167ab9 */ /* 0x000fe20000000800 */
[----:B------:R-:W-:Y:S01]  /*0c00*/  UMOV UR10, UR24 ;  /* 0x00000018000a7c82 */ /* 0x000fe20008000000 */
[----:B------:R-:W-:Y:S07]  /*0c10*/  @!P0 BRA `(.L_x_6) ;  /* 0x0000000000308947 */ /* 0x000fee0003800000 */
[----:B------:R-:W-:Y:S02]  /*0c20*/  ULDC UR14, c[0x0][0x64c] ;  /* 0x00019300000e7ab9 */ /* 0x000fe40000000800 */
        /* <DEDUP_REMOVED lines=8> */
[----:B------:R-:W-:-:S07]  /*0cb0*/  UIMAD.WIDE.U32.X UR8, UR17, UR9, UR14, UP0 ;  /* 0x00000009110872a5 */ /* 0x000fce00080e040e */
[----:B------:R-:W-:Y:S01]  /*0cc0*/  UMOV UR10, UR8 ;  /* 0x00000008000a7c82 */ /* 0x000fe20008000000 */
[----:B------:R-:W-:-:S05]  /*0cd0*/  UMOV UR11, UR9 ;  /* 0x00000009000b7c82 */ /* 0x000fca0008000000 */
.L_x_6:
[----:B------:R-:W-:Y:S01]  /*0ce0*/  UISETP.NE.AND UP0, UPT, UR45, URZ, UPT ;  /* 0x0000003f2d00728c */ /* 0x000fe2000bf05270 */
[----:B------:R-:W-:Y:S01]  /*0cf0*/  IMAD.MOV.U32 R0, RZ, RZ, 0x1 ;  /* 0x00000001ff007424 */ /* 0x000fe200078e00ff */
[----:B------:R-:W-:Y:S02]  /*0d00*/  USHF.R.U64 UR8, UR10, UR21, UR11 ;  /* 0x000000150a087299 */ /* 0x000fe4000800120b */
[----:B------:R-:W-:Y:S02]  /*0d10*/  ULOP3.LUT UR16, UR23, UR16, URZ, 0xc0, !UPT ;  /* 0x0000001017107292 */ /* 0x000fe4000f8ec03f */
[----:B------:R-:W-:Y:S02]  /*0d20*/  ULOP3.LUT UR18, UR19, UR18, URZ, 0xc0, !UPT ;  /* 0x0000001213127292 */ /* 0x000fe4000f8ec03f */
[----:B------:R-:W-:-:S03]  /*0d30*/  UIMAD UR16, UR6, UR8, UR16 ;  /* 0x00000008061072a4 */ /* 0x000fc6000f8e0210 */
[----:B------:R-:W-:Y:S02]  /*0d40*/  @UP0 UIMAD UR4, UR25, UR20, UR7 ;  /* 0x00000014190402a4 */ /* 0x000fe4000f8e0207 */
[----:B------:R-:W-:-:S04]  /*0d50*/  UIADD3 UR7, -UR8, URZ, URZ ;  /* 0x0000003f08077290 */ /* 0x000fc8000fffe13f */
[----:B------:R-:W-:-:S03]  /*0d60*/  UIMAD UR6, UR7, UR22, UR24 ;  /* 0x00000016070672a4 */ /* 0x000fc6000f8e0218 */
[----:B------:R-:W-:Y:S01]  /*0d70*/  ULDC UR7, c[0x0][0x610] ;  /* 0x0001840000077ab9 */ /* 0x000fe20000000800 */
[----:B------:R-:W-:Y:S02]  /*0d80*/  UIMAD UR6, UR6, UR5, UR18 ;  /* 0x00000005060672a4 */ /* 0x000fe4000f8e0212 */
[----:B------:R-:W-:-:S04]  /*0d90*/  UIMAD UR4, UR16, UR7, UR4 ;  /* 0x00000007100472a4 */ /* 0x000fc8000f8e0204 */
[----:B------:R-:W-:Y:S02]  /*0da0*/  USEL UR42, UR6, UR4, !UP0 ;  /* 0x00000004062a7287 */ /* 0x000fe4000c000000 */
[----:B------:R-:W-:-:S12]  /*0db0*/  USEL UR41, UR4, UR6, !UP0 ;  /* 0x0000000604297287 */ /* 0x000fd8000c000000 */
.L_x_4:
[----:B------:R-:W-:-:S08]  /*0dc0*/  NOP ;  /* 0x0000000000007918 */ /* 0x000fd00000000000 */
[----:B------:R-:W0:Y:S02]  /*0dd0*/  USETMAXREG.TRY_ALLOC.CTAPOOL UP0, 0xf0 ;  /* 0x000000f0000079c8 */ /* 0x000e240008000600 */
[----:B0-----:R-:W-:-:S13]  /*0de0*/  PLOP3.LUT P0, PT, PT, PT, UP0, 0x80, 0x0 ;  /* 0x000000000000781c */ /* 0x001fda0003f0f008 */
[----:B------:R-:W-:Y:S05]  /*0df0*/  @!P0 BRA `(.L_x_4) ;  /* 0xfffffffc00f08947 */ /* 0x000fea000383ffff */
[----:B------:R-:W-:Y:S01]  /*0e00*/  ULDC.64 UR4, c[0x0][0x598] ;  /* 0x0001660000047ab9 */ /* 0x000fe20000000a00 */
[----:B------:R-:W-:Y:S01]  /*0e10*/  ULDC.64 UR36, c[0x0][0x208] ;  /* 0x0000820000247ab9 */ /* 0x000fe20000000a00 */
[----:B------:R-:W-:-:S04]  /*0e20*/  ISETP.NE.U32.AND P0, PT, RZ, UR4, PT ;  /* 0x00000004ff007c0c */ /* 0x000fc8000bf05070 */
[----:B------:R-:W-:-:S13]  /*0e30*/  ISETP.NE.AND.EX P0, PT, RZ, UR5, PT, P0 ;  /* 0x00000005ff007c0c */ /* 0x000fda000bf05300 */
[----:B------:R-:W-:Y:S05]  /*0e40*/  @!P0 BRA `(.L_x_7) ;  /* 0x00000000001c8947 */ /* 0x000fea0003800000 */
[----:B------:R-:W0:Y:S02]  /*0e50*/  LDC.64 R2, c[0x0][0x598] ;  /* 0x00016600ff027b82 */ /* 0x000e240000000a00 */
[----:B0-----:R-:W2:Y:S02]  /*0e60*/  LDG.E.64 R2, desc[UR36][R2.64] ;  /* 0x0000002402027981 */ /* 0x001ea4000c1e1b00 */
[----:B--2---:R-:W-:-:S04]  /*0e70*/  ISETP.NE.U32.AND P0, PT, R2, RZ, PT ;  /* 0x000000ff0200720c */ /* 0x004fc80003f05070 */
[----:B------:R-:W-:-:S13]  /*0e80*/  ISETP.NE.AND.EX P0, PT, R3, RZ, PT, P0 ;  /* 0x000000ff0300720c */ /* 0x000fda0003f05300 */
[----:B------:R-:W-:Y:S05]  /*0e90*/  @!P0 BRA `(.L_x_7) ;  /* 0x0000000000088947 */ /* 0x000fea0003800000 */
[----:B------:R0:W5:Y:S01]  /*0ea0*/  LD.E R2, desc[UR36][R2.64] ;  /* 0x0000002402027980 */ /* 0x000162000c101900 */
[----:B------:R-:W-:Y:S05]  /*0eb0*/  BRA `(.L_x_8) ;  /* 0x0000000000247947 */ /* 0x000fea0003800000 */
.L_x_7:
[----:B------:R-:W-:Y:S02]  /*0ec0*/  ULDC.64 UR4, c[0x0][0x588] ;  /* 0x0001620000047ab9 */ /* 0x000fe40000000a00 */
[----:B------:R-:W-:-:S04]  /*0ed0*/  ISETP.NE.U32.AND P0, PT, RZ, UR4, PT ;  /* 0x00000004ff007c0c */ /* 0x000fc8000bf05070 */
[----:B------:R-:W-:-:S13]  /*0ee0*/  ISETP.NE.AND.EX P0, PT, RZ, UR5, PT, P0 ;  /* 0x00000005ff007c0c */ /* 0x000fda000bf05300 */
[----:B------:R-:W-:Y:S05]  /*0ef0*/  @!P0 BRA `(.L_x_9) ;  /* 0x00000000000c8947 */ /* 0x000fea0003800000 */
[----:B------:R-:W0:Y:S02]  /*0f00*/  LDC.64 R2, c[0x0][0x588] ;  /* 0x00016200ff027b82 */ /* 0x000e240000000a00 */
[----:B0-----:R1:W5:Y:S01]  /*0f10*/  LDG.E R2, desc[UR36][R2.64] ;  /* 0x0000002402027981 */ /* 0x001362000c1e1900 */
[----:B------:R-:W-:Y:S05]  /*0f20*/  BRA `(.L_x_8) ;  /* 0x0000000000087947 */ /* 0x000fea0003800000 */
.L_x_9:
[----:B------:R-:W-:Y:S02]  /*0f30*/  ULDC UR4, c[0x0][0x580] ;  /* 0x0001600000047ab9 */ /* 0x000fe40000000800 */
[----:B------:R-:W-:-:S07]  /*0f40*/  MOV R2, UR4 ;  /* 0x0000000400027c02 */ /* 0x000fce0008000f00 */
.L_x_8:
[----:B------:R-:W-:Y:S02]  /*0f50*/  ULDC.64 UR4, c[0x0][0x5a0] ;  /* 0x0001680000047ab9 */ /* 0x000fe40000000a00 */
[----:B------:R-:W-:-:S04]  /*0f60*/  ISETP.NE.U32.AND P0, PT, RZ, UR4, PT ;  /* 0x00000004ff007c0c */ /* 0x000fc8000bf05070 */
[----:B------:R-:W-:-:S13]  /*0f70*/  ISETP.NE.AND.EX P0, PT, RZ, UR5, PT, P0 ;  /* 0x00000005ff007c0c */ /* 0x000fda000bf05300 */
[----:B------:R-:W-:Y:S05]  /*0f80*/  @!P0 BRA `(.L_x_10) ;  /* 0x00000000001c8947 */ /* 0x000fea0003800000 */
[----:B------:R-:W2:Y:S02]  /*0f90*/  LDC.64 R4, c[0x0][0x5a0] ;  /* 0x00016800ff047b82 */ /* 0x000ea40000000a00 */
[----:B--2---:R-:W2:Y:S02]  /*0fa0*/  LDG.E.64 R4, desc[UR36][R4.64] ;  /* 0x0000002404047981 */ /* 0x004ea4000c1e1b00 */
[----:B--2---:R-:W-:-:S04]  /*0fb0*/  ISETP.NE.U32.AND P0, PT, R4, RZ, PT ;  /* 0x000000ff0400720c */ /* 0x004fc80003f05070 */
[----:B------:R-:W-:-:S13]  /*0fc0*/  ISETP.NE.AND.EX P0, PT, R5, RZ, PT, P0 ;  /* 0x000000ff0500720c */ /* 0x000fda0003f05300 */
[----:B------:R-:W-:Y:S05]  /*0fd0*/  @!P0 BRA `(.L_x_10) ;  /* 0x0000000000088947 */ /* 0x000fea0003800000 */
[----:B------:R2:W5:Y:S01]  /*0fe0*/  LD.E R16, desc[UR36][R4.64] ;  /* 0x0000002404107980 */ /* 0x000562000c101900 */
[----:B------:R-:W-:Y:S05]  /*0ff0*/  BRA `(.L_x_11) ;  /* 0x0000000000247947 */ /* 0x000fea0003800000 */
.L_x_10:
[----:B------:R-:W-:Y:S02]  /*1000*/  ULDC.64 UR4, c[0x0][0x590] ;  /* 0x0001640000047ab9 */ /* 0x000fe40000000a00 */
[----:B------:R-:W-:-:S04]  /*1010*/  ISETP.NE.U32.AND P0, PT, RZ, UR4, PT ;  /* 0x00000004ff007c0c */ /* 0x000fc8000bf05070 */
[----:B------:R-:W-:-:S13]  /*1020*/  ISETP.NE.AND.EX P0, PT, RZ, UR5, PT, P0 ;  /* 0x00000005ff007c0c */ /* 0x000fda000bf05300 */
[----:B------:R-:W-:Y:S05]  /*1030*/  @!P0 BRA `(.L_x_12) ;  /* 0x00000000000c8947 */ /* 0x000fea0003800000 */
[----:B------:R-:W2:Y:S02]  /*1040*/  LDC.64 R4, c[0x0][0x590] ;  /* 0x00016400ff047b82 */ /* 0x000ea40000000a00 */
[----:B--2---:R3:W5:Y:S01]  /*1050*/  LDG.E R16, desc[UR36][R4.64] ;  /* 0x0000002404107981 */ /* 0x004762000c1e1900 */
[----:B------:R-:W-:Y:S05]  /*1060*/  BRA `(.L_x_11) ;  /* 0x0000000000087947 */ /* 0x000fea0003800000 */
.L_x_12:
[----:B------:R-:W-:Y:S02]  /*1070*/  ULDC UR4, c[0x0][0x584] ;  /* 0x0001610000047ab9 */ /* 0x000fe40000000800 */
[----:B------:R-:W-:-:S07]  /*1080*/  IMAD.U32 R16, RZ, RZ, UR4 ;  /* 0x00000004ff107e24 */ /* 0x000fce000f8e00ff */
.L_x_11:
[----:B------:R-:W-:-:S13]  /*1090*/  LOP3.LUT P0, RZ, R0, 0xff, RZ, 0xc0, !PT ;  /* 0x000000ff00ff7812 */ /* 0x000fda000780c0ff */
[----:B------:R-:W-:Y:S05]  /*10a0*/  @!P0 EXIT ;  /* 0x000000000000894d */ /* 0x000fea0003800000 */
[----:B------:R-:W-:Y:S01]  /*10b0*/  ULDC UR4, c[0x0][0x28c] ;  /* 0x0000a30000047ab9 */ /* 0x000fe20000000800 */
[----:B------:R-:W-:Y:S01]  /*10c0*/  UMOV UR38, URZ ;  /* 0x0000003f00267c82 */ /* 0x000fe20008000000 */
[----:B------:R-:W-:Y:S01]  /*10d0*/  UIADD3 UR4, UR4, 0x1f, URZ ;  /* 0x0000001f04047890 */ /* 0x000fe2000fffe03f */
[----:B------:R-:W-:-:S03]  /*10e0*/  UMOV UR39, URZ ;  /* 0x0000003f00277c82 */ /* 0x000fc60008000000 */
[----:B------:R-:W-:-:S04]  /*10f0*/  USHF.R.S32.HI UR5, URZ, 0x1f, UR4 ;  /* 0x0000001f3f057899 */ /* 0x000fc80008011404 */
[----:B------:R-:W-:-:S04]  /*1100*/  ULEA.HI UR5, UR5, UR4, URZ, 0x5 ;  /* 0x0000000405057291 */ /* 0x000fc8000f8f283f */
[----:B------:R-:W-:-:S12]  /*1110*/  USHF.R.S32.HI UR44, URZ, 0x5, UR5 ;  /* 0x000000053f2c7899 */ /* 0x000fd80008011405 */
.L_x_540:
[----:B------:R-:W4:Y:S01]  /*1120*/  S2R R0, SR_TID.X ;  /* 0x0000000000007919 */ /* 0x000f220000002100 */
[----:B------:R-:W0:Y:S01]  /*1130*/  S2UR UR6, SR_CgaCtaId ;  /* 0x00000000000679c3 */ /* 0x000e220000008800 */
[----:B------:R-:W-:Y:S02]  /*1140*/  UMOV UR46, 0x400 ;  /* 0x00000400002e7882 */ /* 0x000fe40000000000 */
[----:B0-----:R-:W-:Y:S01]  /*1150*/  ULEA UR46, UR6, UR46, 0x18 ;  /* 0x0000002e062e7291 */ /* 0x001fe2000f8ec03f */
[----:B----4-:R-:W-:-:S04]  /*1160*/  LOP3.LUT R0, R0, 0x80, RZ, 0xc0, !PT ;  /* 0x0000008000007812 */ /* 0x010fc800078ec0ff */
[----:B------:R-:W-:-:S06]  /*1170*/  SHF.R.U32.HI R0, RZ, 0x7, R0 ;  /* 0x00000007ff007819 */ /* 0x000fcc0000011600 */
[----:B------:R-:W0:Y:S02]  /*1180*/  SHFL.IDX PT, R0, R0, RZ, 0x1f ;  /* 0x00001fff00007589 */ /* 0x000e2400000e0000 */
[----:B0-----:R-:W-:-:S13]  /*1190*/  R2UR UR4, R0 ;  /* 0x00000000000472ca */ /* 0x001fda00000e0000 */
[----:B------:R-:W-:-:S04]  /*11a0*/  ULEA.HI UR5, UR4, UR4, URZ, 0x1 ;  /* 0x0000000404057291 */ /* 0x000fc8000f8f083f */
[----:B------:R-:W-:-:S04]  /*11b0*/  ULOP3.LUT UR5, UR5, 0x7fffe, URZ, 0xc0, !UPT ;  /* 0x0007fffe05057892 */ /* 0x000fc8000f8ec03f */
[----:B------:R-:W-:-:S03]  /*11c0*/  UIADD3 UR5, UR4, -UR5, URZ ;  /* 0x8000000504057290 */ /* 0x000fc6000fffe03f */
[----:B------:R-:W-:Y:S01]  /*11d0*/  ULDC UR4, c[0x0][0x28c] ;  /* 0x0000a30000047ab9 */ /* 0x000fe20000000800 */
[----:B------:R-:W-:Y:S01]  /*11e0*/  ULEA UR5, UR5, UR46, 0xd ;  /* 0x0000002e05057291 */ /* 0x000fe2000f8e683f */
[----:B------:R-:W-:-:S03]  /*11f0*/  ISETP.LT.AND P0, PT, RZ, UR4, PT ;  /* 0x00000004ff007c0c */ /* 0x000fc6000bf01270 */
[----:B------:R-:W-:-:S04]  /*1200*/  UIADD3 UR5, UR5, 0x100, URZ ;  /* 0x0000010005057890 */ /* 0x000fc8000fffe03f */
[----:B------:R-:W-:-:S04]  /*1210*/  USHF.R.U32.HI UR5, URZ, 0x4, UR5 ;  /* 0x000000043f057899 */ /* 0x000fc80008011605 */
[----:B------:R-:W-:Y:S02]  /*1220*/  ULOP3.LUT UR47, UR5, 0x3fff, URZ, 0xc0, !UPT ;  /* 0x00003fff052f7892 */ /* 0x000fe4000f8ec03f */
[----:B-123--:R-:W-:Y:S10]  /*1230*/  @P0 BRA `(.L_x_13) ;  /* 0x0000000000400947 */ /* 0x00eff40003800000 */
[----:B------:R-:W-:Y:S01]  /*1240*/  MOV R0, 0x0 ;  /* 0x0000000000007802 */ /* 0x000fe20000000f00 */
[----:B------:R-:W-:Y:S01]  /*1250*/  ULDC.64 UR4, c[0x4][0x68] ;  /* 0x01001a0000047ab9 */ /* 0x000fe20000000a00 */
[----:B------:R-:W-:Y:S01]  /*1260*/  ULDC.64 UR6, c[0x4][0x8] ;  /* 0x0100020000067ab9 */ /* 0x000fe20000000a00 */
[----:B--23--:R-:W-:Y:S01]  /*1270*/  IMAD.U32 R4, RZ, RZ, UR4 ;  /* 0x00000004ff047e24 */ /* 0x00cfe2000f8e00ff */
[----:B------:R0:W2:Y:S01]  /*1280*/  LDC.64 R14, c[0x4][R0] ;  /* 0x01000000000e7b82 */ /* 0x0000a20000000a00 */
[----:B------:R-:W-:Y:S01]  /*1290*/  IMAD.U32 R5, RZ, RZ, UR5 ;  /* 0x00000005ff057e24 */ /* 0x000fe2000f8e00ff */
[----:B------:R-:W-:Y:S01]  /*12a0*/  ULDC.64 UR4, c[0x4][0x70] ;  /* 0x01001c0000047ab9 */ /* 0x000fe20000000a00 */
[----:B------:R-:W-:Y:S02]  /*12b0*/  IMAD.U32 R10, RZ, RZ, UR6 ;  /* 0x00000006ff0a7e24 */ /* 0x000fe4000f8e00ff */
[----:B------:R-:W-:Y:S02]  /*12c0*/  IMAD.U32 R6, RZ, RZ, UR4 ;  /* 0x00000004ff067e24 */ /* 0x000fe4000f8e00ff */
[----:B------:R-:W-:-:S02]  /*12d0*/  IMAD.U32 R7, RZ, RZ, UR5 ;  /* 0x00000005ff077e24 */ /* 0x000fc4000f8e00ff */
[----:B------:R-:W-:Y:S02]  /*12e0*/  IMAD.U32 R11, RZ, RZ, UR7 ;  /* 0x00000007ff0b7e24 */ /* 0x000fe4000f8e00ff */
[----:B------:R-:W-:Y:S02]  /*12f0*/  IMAD.MOV.U32 R8, RZ, RZ, 0x1e1 ;  /* 0x000001e1ff087424 */ /* 0x000fe400078e00ff */
[----:B------:R-:W-:Y:S02]  /*1300*/  IMAD.MOV.U32 R12, RZ, RZ, 0x1 ;  /* 0x00000001ff0c7424 */ /* 0x000fe400078e00ff */
[----:B0-----:R-:W-:-:S07]  /*1310*/  IMAD.MOV.U32 R13, RZ, RZ, RZ ;  /* 0x000000ffff0d7224 */ /* 0x001fce00078e00ff */
[----:B------:R-:W-:-:S07]  /*1320*/  LEPC R20, `(.L_x_13) ;  /* 0x000000001014794e */ /* 0x000fce0000000000 */
[----:B-12--5:R-:W-:Y:S05]  /*1330*/  CALL.ABS.NOINC R14 ;  /* 0x000000000e007343 */ /* 0x026fea0003c00000 */
.L_x_13:
[----:B------:R-:W-:-:S06]  /*1340*/  ULOP3.LUT UR4, UR40, 0x1, URZ, 0xfc, !UPT ;  /* 0x0000000128047892 */ /* 0x000fcc000f8efc3f */
[----:B------:R-:W-:-:S05]  /*1350*/  IMAD.U32 R0, RZ, RZ, UR4 ;  /* 0x00000004ff007e24 */ /* 0x000fca000f8e00ff */
[----:B------:R-:W-:-:S13]  /*1360*/  ISETP.NE.AND P0, PT, R0, 0x3, PT ;  /* 0x000000030000780c */ /* 0x000fda0003f05270 */
[----:B------:R-:W-:Y:S05]  /*1370*/  @!P0 BRA `(.L_x_14) ;  /* 0x0000000000048947 */ /* 0x000fea0003800000 */
[----:B------:R-:W-:Y:S01]  /*1380*/  BPT.TRAP 0x1 ;  /* 0x000000040000795c */ /* 0x000fe20000300000 */
.L_x_14:
[----:B------:R-:W-:Y:S01]  /*1390*/  IMAD.U32 R0, RZ, RZ, UR38 ;  /* 0x00000026ff007e24 */ /* 0x000fe2000f8e00ff */
[----:B-1----:R-:W-:-:S04]  /*13a0*/  MOV R3, UR39 ;  /* 0x0000002700037c02 */ /* 0x002fc80008000f00 */
[----:B------:R-:W-:Y:S02]  /*13b0*/  LEA R3, R3, UR46, 0x3 ;  /* 0x0000002e03037c11 */ /* 0x000fe4000f8e18ff */
[----:B------:R-:W-:-:S04]  /*13c0*/  SHF.L.U32 R0, R0, 0x1f, RZ ;  /* 0x0000001f00007819 */ /* 0x000fc800000006ff */
[----:B------:R0:W1:Y:S01]  /*13d0*/  SYNCS.PHASECHK.TRANS64.TRYWAIT P1, [R3+URZ], R0 ;  /* 0x00000000030075a7 */ /* 0x000062000802017f */
[----:B------:R-:W-:Y:S05]  /*13e0*/  @!P0 BRA `(.L_x_15) ;  /* 0x0000000000048947 */ /* 0x000fea0003800000 */
[----:B------:R-:W-:Y:S01]  /*13f0*/  BPT.TRAP 0x1 ;  /* 0x000000040000795c */ /* 0x000fe20000300000 */
.L_x_15:
[----:B-1----:R-:W-:Y:S05]  /*1400*/  @P1 BRA `(.L_x_16) ;  /* 0x0000000000081947 */ /* 0x002fea0003800000 */
[----:B------:R-:W1:Y:S02]  /*1410*/  SYNCS.PHASECHK.TRANS64.TRYWAIT P1, [R3+URZ], R0 ;  /* 0x00000000030075a7 */ /* 0x000e64000802017f */
[----:B-1----:R-:W-:Y:S05]  /*1420*/  @!P1 BRA `(.L_x_17) ;  /* 0x0000019800a89947 */ /* 0x002fea0003800000 */
.L_x_16:
[----:B------:R-:W-:-:S04]  /*1430*/  UISETP.LT.AND UP0, UPT, UR44, 0x1, UPT ;  /* 0x000000012c00788c */ /* 0x000fc8000bf01270 */
[----:B------:R-:W-:-:S04]  /*1440*/  USEL UR4, UR44, 0x1, UP0 ;  /* 0x000000012c047887 */ /* 0x000fc80008000000 */
[----:B------:R-:W-:-:S06]  /*1450*/  UIADD3 UR4, UR44, -UR4, URZ ;  /* 0x800000042c047290 */ /* 0x000fcc000fffe03f */
[----:B01----:R-:W-:Y:S02]  /*1460*/  IMAD.U32 R0, RZ, RZ, UR4 ;  /* 0x00000004ff007e24 */ /* 0x003fe4000f8e00ff */
[----:B------:R-:W-:Y:S01]  /*1470*/  IMAD.U32 R3, RZ, RZ, UR4 ;  /* 0x00000004ff037e24 */ /* 0x000fe2000f8e00ff */
[----:B------:R-:W-:Y:S05]  /*1480*/  WARPSYNC.ALL ;  /* 0x0000000000007948 */ /* 0x000fea0003800000 */
[----:B------:R-:W-:Y:S01]  /*1490*/  ISETP.GE.AND P1, PT, R0, 0x1, PT ;  /* 0x000000010000780c */ /* 0x000fe20003f26270 */
[----:B------:R-:W-:Y:S01]  /*14a0*/  UIADD3 UR46, UR46, 0x28100, URZ ;  /* 0x000281002e2e7890 */ /* 0x000fe2000fffe03f */
[----:B------:R-:W-:Y:S01]  /*14b0*/  WARPGROUP.ARRIVE ;  /* 0x00000000000079c5 */ /* 0x000fe20000000000 */
[----:B------:R-:W-:Y:S01]  /*14c0*/  ULOP3.LUT UR4, UR47, 0x10000, URZ, 0xfc, !UPT ;  /* 0x000100002f047892 */ /* 0x000fe2000f8efc3f */
[----:B------:R-:W-:Y:S01]  /*14d0*/  STL [R1+0x2c8], R17 ;  /* 0x0002c81101007387 */ /* 0x000fe20000100800 */
[----:B------:R-:W-:-:S02]  /*14e0*/  USHF.R.U32.HI UR46, URZ, 0x4, UR46 ;  /* 0x000000043f2e7899 */ /* 0x000fc4000801162e */
[----:B------:R-:W-:Y:S01]  /*14f0*/  ULEA UR6, UR39, UR4, 0xb ;  /* 0x0000000427067291 */ /* 0x000fe2000f8e583f */
[----:B-----5:R-:W-:Y:S01]  /*1500*/  STL [R1+0x2c4], R16 ;  /* 0x0002c41001007387 */ /* 0x020fe20000100800 */
[----:B------:R-:W-:Y:S01]  /*1510*/  ULOP3.LUT UR5, UR46, 0x3fff, URZ, 0xc0, !UPT ;  /* 0x00003fff2e057892 */ /* 0x000fe2000f8ec03f */
[----:B------:R-:W-:Y:S01]  /*1520*/  UMOV UR9, 0x40000040 ;  /* 0x4000004000097882 */ /* 0x000fe20000000000 */
[----:B------:R-:W-:Y:S02]  /*1530*/  UMOV UR11, 0x40000040 ;  /* 0x40000040000b7882 */ /* 0x000fe40000000000 */
[----:B------:R-:W-:Y:S01]  /*1540*/  ULOP3.LUT UR5, UR5, 0x10000, URZ, 0xfc, !UPT ;  /* 0x0001000005057892 */ /* 0x000fe2000f8efc3f */
[----:B------:R-:W-:Y:S01]  /*1550*/  STL [R1+0x2c0], R3 ;  /* 0x0002c00301007387 */ /* 0x000fe20000100800 */
[----:B------:R-:W-:Y:S02]  /*1560*/  UMOV UR8, UR6 ;  /* 0x0000000600087c82 */ /* 0x000fe40008000000 */
[----:B------:R-:W-:Y:S01]  /*1570*/  ULEA UR7, UR39, UR5, 0xb ;  /* 0x0000000527077291 */ /* 0x000fe2000f8e583f */
[----:B------:R0:W-:Y:S06]  /*1580*/  STL [R1+0x2bc], R2 ;  /* 0x0002bc0201007387 */ /* 0x0001ec0000100800 */
[----:B------:R-:W-:-:S02]  /*1590*/  UMOV UR10, UR7 ;  /* 0x00000007000a7c82 */ /* 0x000fc40008000000 */
[----:B------:R-:W-:Y:S01]  /*15a0*/  HGMMA.64x256x8.F32.TF32 R24, gdesc[UR8], RZ, !UPT, gsb0 ;  /* 0x07e00000081879f0 */ /* 0x000fe2000c0028ff */
[----:B------:R-:W-:Y:S01]  /*15b0*/  UIADD3 UR8, UR6, 0x400, URZ ;  /* 0x0000040006087890 */ /* 0x000fe2000fffe03f */
[----:B------:R-:W-:Y:S01]  /*15c0*/  UMOV UR9, 0x40000040 ;  /* 0x4000004000097882 */ /* 0x000fe20000000000 */
[----:B------:R-:W-:Y:S02]  /*15d0*/  WARPGROUP.DEPBAR.LE gsb0, 0x0 ;  /* 0x00008000000079c5 */ /* 0x000fe40000010000 */
[----:B------:R-:W-:Y:S01]  /*15e0*/  STL.64 [R1], R24 ;  /* 0x0000001801007387 */ /* 0x000fe20000100a00 */
[----:B------:R-:W-:Y:S01]  /*15f0*/  IMAD.MOV.U32 R235, RZ, RZ, R46 ;  /* 0x000000ffffeb7224 */ /* 0x000fe200078e002e */
[----:B------:R-:W-:Y:S01]  /*1600*/  MOV R227, R54 ;  /* 0x0000003600e37202 */ /* 0x000fe20000000f00 */
[----:B------:R-:W-:Y:S01]  /*1610*/  IMAD.MOV.U32 R234, RZ, RZ, R47 ;  /* 0x000000ffffea7224 */ /* 0x000fe200078e002f */
[----:B------:R-:W-:Y:S01]  /*1620*/  STL.64 [R1+0x8], R26 ;  /* 0x0000081a01007387 */ /* 0x000fe20000100a00 */
        /* <DEDUP_REMOVED lines=29> */
[----:B0-----:R-:W-:Y:S01]  /*1800*/  MOV R2, R150 ;  /* 0x0000009600027202 */ /* 0x001fe20000000f00 */
[----:B------:R-:W-:Y:S01]  /*1810*/  IMAD.MOV.U32 R217, RZ, RZ, R64 ;  /* 0x000000ffffd97224 */ /* 0x000fe200078e0040 */
[----:B------:R-:W-:Y:S01]  /*1820*/  STL.64 [R1+0x48], R42 ;  /* 0x0000482a01007387 */ /* 0x000fe20000100a00 */
[----:B------:R-:W-:-:S02]  /*1830*/  IMAD.MOV.U32 R216, RZ, RZ, R65 ;  /* 0x000000ffffd87224 */ /* 0x000fc400078e0041 */
[----:B------:R-:W-:Y:S01]  /*1840*/  IMAD.MOV.U32 R214, RZ, RZ, R67 ;  /* 0x000000ffffd67224 */ /* 0x000fe200078e0043 */
[----:B------:R0:W-:Y:S01]  /*1850*/  STL.64 [R1+0x50], R44 ;  /* 0x0000502c01007387 */ /* 0x0001e20000100a00 */
[----:B------:R-:W-:Y:S02]  /*1860*/  IMAD.MOV.U32 R152, RZ, RZ, R68 ;  /* 0x000000ffff987224 */ /* 0x000fe400078e0044 */
[----:B------:R-:W-:Y:S01]  /*1870*/  IMAD.MOV.U32 R153, RZ, RZ, R69 ;  /* 0x000000ffff997224 */ /* 0x000fe200078e0045 */
[----:B------:R-:W-:Y:S01]  /*1880*/  STL [R1+0x580], R162 ;  /* 0x000580a201007387 */ /* 0x000fe20000100800 */
[----:B------:R-:W-:Y:S02]  /*1890*/  IMAD.MOV.U32 R154, RZ, RZ, R70 ;  /* 0x000000ffff9a7224 */ /* 0x000fe400078e0046 */
[----:B------:R-:W-:Y:S02]  /*18a0*/  IMAD.MOV.U32 R155, RZ, RZ, R71 ;  /* 0x000000ffff9b7224 */ /* 0x000fe400078e0047 */
[----:B------:R-:W-:-:S02]  /*18b0*/  IMAD.MOV.U32 R156, RZ, RZ, R72 ;  /* 0x000000ffff9c7224 */ /* 0x000fc400078e0048 */
[----:B------:R-:W-:Y:S02]  /*18c0*/  IMAD.MOV.U32 R157, RZ, RZ, R73 ;  /* 0x000000ffff9d7224 */ /* 0x000fe400078e0049 */
[----:B------:R-:W-:Y:S02]  /*18d0*/  IMAD.MOV.U32 R158, RZ, RZ, R74 ;  /* 0x000000ffff9e7224 */ /* 0x000fe400078e004a */
[----:B------:R-:W-:Y:S02]  /*18e0*/  IMAD.MOV.U32 R159, RZ, RZ, R75 ;  /* 0x000000ffff9f7224 */ /* 0x000fe400078e004b */
        /* <DEDUP_REMOVED lines=65> */
[----:B--23--:R-:W-:Y:S02]  /*1d00*/  IMAD.MOV.U32 R5, RZ, RZ, R147 ;  /* 0x000000ffff057224 */ /* 0x00cfe400078e0093 */
[----:B------:R-:W-:Y:S02]  /*1d10*/  IMAD.MOV.U32 R4, RZ, RZ, R148 ;  /* 0x000000ffff047224 */ /* 0x000fe400078e0094 */
[----:B------:R-:W-:Y:S02]  /*1d20*/  IMAD.MOV.U32 R3, RZ, RZ, R149 ;  /* 0x000000ffff037224 */ /* 0x000fe400078e0095 */
[----:B------:R-:W-:-:S02]  /*1d30*/  IMAD.MOV.U32 R0, RZ, RZ, R151 ;  /* 0x000000ffff007224 */ /* 0x000fc400078e0097 */
[----:B0-----:R-:W-:-:S06]  /*1d40*/  WARPGROUP.ARRIVE ;  /* 0x00000000000079c5 */ /* 0x001fcc0000000000 */
[----:B------:R-:W-:Y:S03]  /*1d50*/  HGMMA.64x256x8.F32.TF32 R24, gdesc[UR8], RZ, !UPT, gsb0 ;  /* 0x07e00000081879f0 */ /* 0x000fe6000c0028ff */
[----:B------:R-:W-:Y:S02]  /*1d60*/  WARPGROUP.DEPBAR.LE gsb0, 0x0 ;  /* 0x00008000000079c5 */ /* 0x000fe40000010000 */
[----:B------:R-:W-:Y:S04]  /*1d70*/  STL.64 [R1+0x578], R150 ;  /* 0x0005789601007387 */ /* 0x000fe80000100a00 */
        /* <DEDUP_REMOVED lines=20> */
[----:B------:R0:W-:Y:S04]  /*1ec0*/  STL.64 [R1+0x4d0], R108 ;  /* 0x0004d06c01007387 */ /* 0x0001e80000100a00 */
[----:B0-----:R-:W2:Y:S04]  /*1ed0*/  LDL.LU R108, [R1] ;  /* 0x00000000016c7983 */ /* 0x001ea80000300800 */
[----:B------:R-:W2:Y:S04]  /*1ee0*/  LDL.LU R109, [R1+0x4] ;  /* 0x00000400016d7983 */ /* 0x000ea80000300800 */
        /* <DEDUP_REMOVED lines=19> */
[----:B------:R-:W2:Y:S01]  /*2020*/  LDL.LU R129, [R1+0x54] ;  /* 0x0000540001817983 */ /* 0x000ea20000300800 */
[----:B------:R-:W-:Y:S01]  /*2030*/  IMAD.MOV.U32 R130, RZ, RZ, R235 ;  /* 0x000000ffff827224 */ /* 0x000fe200078e00eb */
[----:B------:R-:W-:Y:S01]  /*2040*/  MOV R140, R225 ;  /* 0x000000e1008c7202 */ /* 0x000fe20000000f00 */
[----:B------:R-:W-:Y:S01]  /*2050*/  IMAD.MOV.U32 R131, RZ, RZ, R234 ;  /* 0x000000ffff837224 */ /* 0x000fe200078e00ea */
[----:B------:R-:W-:Y:S01]  /*2060*/  MOV R162, R213 ;  /* 0x000000d500a27202 */ /* 0x000fe20000000f00 */
[----:B------:R-:W-:Y:S01]  /*2070*/  IMAD.MOV.U32 R132, RZ, RZ, R233 ;  /* 0x000000ffff847224 */ /* 0x000fe200078e00e9 */
[----:B------:R-:W-:Y:S01]  /*2080*/  UIADD3 UR8, UR6, 0x2, URZ ;  /* 0x0000000206087890 */ /* 0x000fe2000fffe03f */
[----:B------:R-:W-:Y:S01]  /*2090*/  IMAD.MOV.U32 R133, RZ, RZ, R232 ;  /* 0x000000ffff857224 */ /* 0x000fe200078e00e8 */
[----:B------:R-:W-:Y:S01]  /*20a0*/  UIADD3 UR10, UR7, 0x2, URZ ;  /* 0x00000002070a7890 */ /* 0x000fe2000fffe03f */
[----:B------:R-:W-:Y:S01]  /*20b0*/  IMAD.MOV.U32 R134, RZ, RZ, R231 ;  /* 0x000000ffff867224 */ /* 0x000fe200078e00e7 */
[----:B------:R-:W-:Y:S01]  /*20c0*/  UMOV UR9, 0x40000040 ;  /* 0x4000004000097882 */ /* 0x000fe20000000000 */
[----:B------:R-:W-:Y:S01]  /*20d0*/  IMAD.MOV.U32 R135, RZ, RZ, R230 ;  /* 0x000000ffff877224 */ /* 0x000fe200078e00e6 */
[----:B------:R-:W-:Y:S01]  /*20e0*/  UMOV UR11, 0x40000040 ;  /* 0x40000040000b7882 */ /* 0x000fe20000000000 */
[----:B------:R-:W-:-:S02]  /*20f0*/  IMAD.MOV.U32 R136, RZ, RZ, R229 ;  /* 0x000000ffff887224 */ /* 0x000fc400078e00e5 */
[----:B------:R-:W-:Y:S02]  /*2100*/  IMAD.MOV.U32 R137, RZ, RZ, R228 ;  /* 0x000000ffff897224 */ /* 0x000fe400078e00e4 */
[----:B------:R-:W-:Y:S02]  /*2110*/  IMAD.MOV.U32 R138, RZ, RZ, R227 ;  /* 0x000000ffff8a7224 */ /* 0x000fe400078e00e3 */
[----:B------:R-:W-:Y:S02]  /*2120*/  IMAD.MOV.U32 R139, RZ, RZ, R226 ;  /* 0x000000ffff8b7224 */ /* 0x000fe400078e00e2 */
[----:B------:R-:W-:Y:S01]  /*2130*/  IMAD.MOV.U32 R141, RZ, RZ, R224 ;  /* 0x000000ffff8d7224 */ /* 0x000fe200078e00e0 */
[----:B------:R-:W-:Y:S01]  /*2140*/  MOV R224, R12 ;  /* 0x0000000c00e07202 */ /* 0x000fe20000000f00 */
        /* <DEDUP_REMOVED lines=31> */
[----:B------:R-:W-:-:S06]  /*2340*/  IMAD.MOV.U32 R235, RZ, RZ, R0 ;  /* 0x000000ffffeb7224 */ /* 0x000fcc00078e0000 */
[----:B--2---:R-:W-:-:S06]  /*2350*/  WARPGROUP.ARRIVE ;  /* 0x00000000000079c5 */ /* 0x004fcc0000000000 */
[----:B------:R-:W-:Y:S03]  /*2360*/  HGMMA.64x256x8.F32.TF32 R108, gdesc[UR8], R108, gsb0 ;  /* 0x07e00000086c79f0 */ /* 0x000fe6000800286c */
[----:B------:R-:W-:Y:S02]  /*2370*/  WARPGROUP.DEPBAR.LE gsb0, 0x0 ;  /* 0x00008000000079c5 */ /* 0x000fe40000010000 */
[----:B------:R-:W-:Y:S04]  /*2380*/  STL.64 [R1], R108 ;  /* 0x0000006c01007387 */ /* 0x000fe80000100a00 */
        /* <DEDUP_REMOVED lines=63> */
[----:B0-----:R-:W2:Y:S04]  /*2780*/  LDL.LU R162, [R1+0x580] ;  /* 0x0005800001a27983 */ /* 0x001ea80000300800 */
[----:B------:R-:W3:Y:S04]  /*2790*/  LDL.LU.64 R150, [R1+0x578] ;  /* 0x0005780001967983 */ /* 0x000ee80000300a00 */
        /* <DEDUP_REMOVED lines=20> */
[----:B------:R-:W3:Y:S01]  /*28e0*/  LDL.LU.64 R108, [R1+0x4d0] ;  /* 0x0004d000016c7983 */ /* 0x000ee20000300a00 */
[----:B------:R-:W-:Y:S01]  /*28f0*/  UIADD3 UR8, UR6, 0x402, URZ ;  /* 0x0000040206087890 */ /* 0x000fe2000fffe03f */
[----:B------:R-:W-:Y:S01]  /*2900*/  UMOV UR9, 0x40000040 ;  /* 0x4000004000097882 */ /* 0x000fe20000000000 */
[----:B---3--:R-:W-:-:S07]  /*2910*/  WARPGROUP.ARRIVE ;  /* 0x00000000000079c5 */ /* 0x008fce0000000000 */
[----:B------:R-:W-:Y:S03]  /*2920*/  HGMMA.64x256x8.F32.TF32 R24, gdesc[UR8], R24, gsb0 ;  /* 0x07e00000081879f0 */ /* 0x000fe60008002818 */
        /* <DEDUP_REMOVED lines=65> */
[----:B0-----:R-:W3:Y:S04]  /*2d40*/  LDL.LU.64 R24, [R1] ;  /* 0x0000000001187983 */ /* 0x001ee80000300a00 */
        /* <DEDUP_REMOVED lines=63> */
[----:B------:R-:W-:-:S02]  /*3140*/  UIADD3 UR8, UR6, 0x4, URZ ;  /* 0x0000000406087890 */ /* 0x000fc4000fffe03f */
[----:B------:R-:W-:Y:S01]  /*3150*/  UIADD3 UR10, UR7, 0x4, URZ ;  /* 0x00000004070a7890 */ /* 0x000fe2000fffe03f */
[----:B------:R-:W-:Y:S01]  /*3160*/  UMOV UR9, 0x40000040 ;  /* 0x4000004000097882 */ /* 0x000fe20000000000 */
[----:B------:R-:W-:Y:S01]  /*3170*/  UMOV UR11, 0x40000040 ;  /* 0x40000040000b7882 */ /* 0x000fe20000000000 */
[----:B---3--:R-:W-:-:S06]  /*3180*/  WARPGROUP.ARRIVE ;  /* 0x00000000000079c5 */ /* 0x008fcc0000000000 */
[----:B------:R-:W-:Y:S03]  /*3190*/  HGMMA.64x256x8.F32.TF32 R24, gdesc[UR8], R24, gsb0 ;  /* 0x07e00000081879f0 */ /* 0x000fe60008002818 */
        /* <DEDUP_REMOVED lines=38> */
[----:B------:R-:W-:-:S02]  /*3400*/  IMAD.MOV.U32 R23, RZ, RZ, R133 ;  /* 0x000000ffff177224 */ /* 0x000fc400078e0085 */
[----:B------:R-:W-:Y:S01]  /*3410*/  IMAD.MOV.U32 R215, RZ, RZ, R131 ;  /* 0x000000ffffd77224 */ /* 0x000fe200078e0083 */
[----:B------:R0:W-:Y:S01]  /*3420*/  STL.64 [R1+0x50], R44 ;  /* 0x0000502c01007387 */ /* 0x0001e20000100a00 */
[----:B------:R-:W-:Y:S02]  /*3430*/  IMAD.MOV.U32 R212, RZ, RZ, R128 ;  /* 0x000000ffffd47224 */ /* 0x000fe400078e0080 */
[----:B------:R-:W-:Y:S01]  /*3440*/  IMAD.MOV.U32 R213, RZ, RZ, R129 ;  /* 0x000000ffffd57224 */ /* 0x000fe200078e0081 */
[----:B------:R-:W3:Y:S01]  /*3450*/  LDL.LU.64 R150, [R1+0x4c8] ;  /* 0x0004c80001967983 */ /* 0x000ee20000300a00 */
[----:B------:R-:W-:Y:S02]  /*3460*/  IMAD.MOV.U32 R210, RZ, RZ, R126 ;  /* 0x000000ffffd27224 */ /* 0x000fe400078e007e */
[----:B------:R-:W-:Y:S01]  /*3470*/  IMAD.MOV.U32 R211, RZ, RZ, R127 ;  /* 0x000000ffffd37224 */ /* 0x000fe200078e007f */
[----:B------:R-:W3:Y:S01]  /*3480*/  LDL.LU.64 R148, [R1+0x4c0] ;  /* 0x0004c00001947983 */ /* 0x000ee20000300a00 */
[----:B------:R-:W-:-:S02]  /*3490*/  IMAD.MOV.U32 R208, RZ, RZ, R124 ;  /* 0x000000ffffd07224 */ /* 0x000fc400078e007c */
[----:B------:R-:W-:Y:S01]  /*34a0*/  IMAD.MOV.U32 R209, RZ, RZ, R125 ;  /* 0x000000ffffd17224 */ /* 0x000fe200078e007d */
[----:B------:R-:W3:Y:S01]  /*34b0*/  LDL.LU.64 R146, [R1+0x4b8] ;  /* 0x0004b80001927983 */ /* 0x000ee20000300a00 */
        /* <DEDUP_REMOVED lines=105> */
[----:B------:R-:W-:-:S03]  /*3b50*/  IMAD.MOV.U32 R16, RZ, RZ, R47 ;  /* 0x000000ffff107224 */ /* 0x000fc600078e002f */
        /* <DEDUP_REMOVED lines=15> */
[----:B0-----:R-:W3:Y:S04]  /*3c50*/  LDL.LU.64 R44, [R1+0x320] ;  /* 0x00032000012c7983 */ /* 0x001ee80000300a00 */
        /* <DEDUP_REMOVED lines=11> */
[----:B------:R-:W-:-:S02]  /*3d10*/  UMOV UR9, 0x40000040 ;  /* 0x4000004000097882 */ /* 0x000fc40000000000 */
[----:B--2---:R-:W-:Y:S01]  /*3d20*/  STL [R1+0x2b8], R162 ;  /* 0x0002b8a201007387 */ /* 0x004fe20000100800 */
[----:B---3--:R-:W-:-:S06]  /*3d30*/  WARPGROUP.ARRIVE ;  /* 0x00000000000079c5 */ /* 0x008fcc0000000000 */
        /* <DEDUP_REMOVED lines=50> */
[----:B------:R-:W-:-:S02]  /*4060*/  IMAD.MOV.U32 R136, RZ, RZ, R233 ;  /* 0x000000ffff887224 */ /* 0x000fc400078e00e9 */
[----:B------:R-:W-:Y:S01]  /*4070*/  IMAD.MOV.U32 R137, RZ, RZ, R232 ;  /* 0x000000ffff897224 */ /* 0x000fe200078e00e8 */
[----:B------:R-:W-:Y:S01]  /*4080*/  MOV R232, R6 ;  /* 0x0000000600e87202 */ /* 0x000fe20000000f00 */
        /* <DEDUP_REMOVED lines=10> */
[----:B------:R-:W-:Y:S01]  /*4130*/  IMAD.MOV.U32 R149, RZ, RZ, R220 ;  /* 0x000000ffff957224 */ /* 0x000fe200078e00dc */
[----:B------:R-:W-:Y:S01]  /*4140*/  MOV R220, R20 ;  /* 0x0000001400dc7202 */ /* 0x000fe20000000f00 */
[----:B------:R-:W-:-:S02]  /*4150*/  IMAD.MOV.U32 R150, RZ, RZ, R219 ;  /* 0x000000ffff967224 */ /* 0x000fc400078e00db */
[----:B------:R-:W-:Y:S02]  /*4160*/  IMAD.MOV.U32 R151, RZ, RZ, R218 ;  /* 0x000000ffff977224 */ /* 0x000fe400078e00da */
[----:B------:R-:W-:Y:S02]  /*4170*/  IMAD.MOV.U32 R162, RZ, RZ, R217 ;  /* 0x000000ffffa27224 */ /* 0x000fe400078e00d9 */
[----:B------:R-:W-:Y:S02]  /*4180*/  IMAD.MOV.U32 R130, RZ, RZ, R17 ;  /* 0x000000ffff827224 */ /* 0x000fe400078e0011 */
        /* <DEDUP_REMOVED lines=8> */
[----:B------:R-:W-:Y:S01]  /*4210*/  IMAD.MOV.U32 R219, RZ, RZ, R21 ;  /* 0x000000ffffdb7224 */ /* 0x000fe200078e0015 */
[----:B------:R0:W5:Y:S01]  /*4220*/  LDL.LU R17, [R1+0x2c8] ;  /* 0x0002c80001117983 */ /* 0x0001620000300800 */
[----:B------:R-:W-:-:S02]  /*4230*/  IMAD.MOV.U32 R221, RZ, RZ, R19 ;  /* 0x000000ffffdd7224 */ /* 0x000fc400078e0013 */
[----:B------:R-:W-:Y:S01]  /*4240*/  IMAD.MOV.U32 R222, RZ, RZ, R18 ;  /* 0x000000ffffde7224 */ /* 0x000fe200078e0012 */
[----:B------:R0:W5:Y:S01]  /*4250*/  LDL.LU R16, [R1+0x2c4] ;  /* 0x0002c40001107983 */ /* 0x0001620000300800 */
[----:B------:R-:W-:Y:S02]  /*4260*/  IMAD.MOV.U32 R223, RZ, RZ, R15 ;  /* 0x000000ffffdf7224 */ /* 0x000fe400078e000f */
[----:B------:R-:W-:Y:S01]  /*4270*/  IMAD.MOV.U32 R224, RZ, RZ, R14 ;  /* 0x000000ffffe07224 */ /* 0x000fe200078e000e */
[----:B------:R0:W5:Y:S01]  /*4280*/  LDL.LU R3, [R1+0x2c0] ;  /* 0x0002c00001037983 */ /* 0x0001620000300800 */
[----:B------:R-:W-:Y:S02]  /*4290*/  IMAD.MOV.U32 R225, RZ, RZ, R13 ;  /* 0x000000ffffe17224 */ /* 0x000fe400078e000d */
[----:B------:R-:W-:Y:S01]  /*42a0*/  IMAD.MOV.U32 R226, RZ, RZ, R12 ;  /* 0x000000ffffe27224 */ /* 0x000fe200078e000c */
[----:B------:R0:W5:Y:S01]  /*42b0*/  LDL.LU R2, [R1+0x2bc] ;  /* 0x0002bc0001027983 */ /* 0x0001620000300800 */
[----:B------:R-:W-:-:S02]  /*42c0*/  IMAD.MOV.U32 R227, RZ, RZ, R11 ;  /* 0x000000ffffe37224 */ /* 0x000fc400078e000b */
[----:B------:R-:W-:Y:S02]  /*42d0*/  IMAD.MOV.U32 R228, RZ, RZ, R10 ;  /* 0x000000ffffe47224 */ /* 0x000fe400078e000a */
[----:B------:R-:W-:Y:S02]  /*42e0*/  IMAD.MOV.U32 R229, RZ, RZ, R9 ;  /* 0x000000ffffe57224 */ /* 0x000fe400078e0009 */
[----:B------:R-:W-:Y:S02]  /*42f0*/  IMAD.MOV.U32 R230, RZ, RZ, R8 ;  /* 0x000000ffffe67224 */ /* 0x000fe400078e0008 */
[----:B------:R-:W-:Y:S02]  /*4300*/  IMAD.MOV.U32 R231, RZ, RZ, R7 ;  /* 0x000000ffffe77224 */ /* 0x000fe400078e0007 */
[----:B------:R-:W-:Y:S02]  /*4310*/  IMAD.MOV.U32 R233, RZ, RZ, R5 ;  /* 0x000000ffffe97224 */ /* 0x000fe400078e0005 */
[----:B------:R-:W-:-:S02]  /*4320*/  IMAD.MOV.U32 R234, RZ, RZ, R4 ;  /* 0x000000ffffea7224 */ /* 0x000fc400078e0004 */
        /* <DEDUP_REMOVED lines=68> */
[----:B-1----:R0:W5:Y:S04]  /*4770*/  LDL.LU R162, [R1+0x2b8] ;  /* 0x0002b80001a27983 */ /* 0x0021680000300800 */
[----:B------:R-:W2:Y:S04]  /*4780*/  LDL.LU.64 R150, [R1+0x2b0] ;  /* 0x0002b00001967983 */ /* 0x000ea80000300a00 */
        /* <DEDUP_REMOVED lines=20> */
[----:B------:R-:W2:Y:S01]  /*48d0*/  LDL.LU.64 R108, [R1+0x208] ;  /* 0x00020800016c7983 */ /* 0x000ea20000300a00 */
[----:B------:R-:W-:Y:S01]  /*48e0*/  UIADD3 UR8, UR6, 0x406, URZ ;  /* 0x0000040606087890 */ /* 0x000fe2000fffe03f */
[----:B------:R-:W-:Y:S01]  /*48f0*/  UMOV UR9, 0x40000040 ;  /* 0x4000004000097882 */ /* 0x000fe20000000000 */
[----:B--2---:R-:W-:-:S07]  /*4900*/  WARPGROUP.ARRIVE ;  /* 0x00000000000079c5 */ /* 0x004fce0000000000 */
[----:B------:R-:W-:Y:S03]  /*4910*/  HGMMA.64x256x8.F32.TF32 R24, gdesc[UR8], R24, gsb0 ;  /* 0x07e00000081879f0 */ /* 0x000fe60008002818 */
[----:B------:R-:W-:Y:S02]  /*4920*/  WARPGROUP.DEPBAR.LE gsb0, 0x0 ;  /* 0x00008000000079c5 */ /* 0x000fe40000010000 */
[----:B0-----:R-:W-:Y:S05]  /*4930*/  @!P1 BRA `(.L_x_18) ;  /* 0x0000004000b89947 */ /* 0x001fea0003800000 */
[----:B------:R-:W-:-:S04]  /*4940*/  UIADD3 UR6, UR39, 0x1, URZ ;  /* 0x0000000127067890 */ /* 0x000fc8000fffe03f */
[----:B------:R-:W-:-:S04]  /*4950*/  UISETP.NE.AND UP0, UPT, UR6, 0x5, UPT ;  /* 0x000000050600788c */ /* 0x000fc8000bf05270 */
[----:B------:R-:W-:Y:S02]  /*4960*/  USEL UR7, URZ, 0x1, UP0 ;  /* 0x000000013f077887 */ /* 0x000fe40008000000 */
[----:B------:R-:W-:Y:S02]  /*4970*/  USEL UR6, UR6, URZ, UP0 ;  /* 0x0000003f06067287 */ /* 0x000fe40008000000 */
[----:B------:R-:W-:-:S06]  /*4980*/  ULOP3.LUT UR7, UR38, UR7, URZ, 0x3c, !UPT ;  /* 0x0000000726077292 */ /* 0x000fcc000f8e3c3f */
[----:B------:R-:W-:Y:S01]  /*4990*/  IMAD.U32 R0, RZ, RZ, UR7 ;  /* 0x00000007ff007e24 */ /* 0x000fe2000f8e00ff */
[----:B------:R-:W-:-:S06]  /*49a0*/  UMOV UR7, UR39 ;  /* 0x0000002700077c82 */ /* 0x000fcc0008000000 */
.L_x_25:
[----:B------:R-:W-:Y:S05]  /*49b0*/  @!P0 BRA `(.L_x_19) ;  /* 0x0000000000048947 */ /* 0x000fea0003800000 */
[----:B------:R-:W-:Y:S01]  /*49c0*/  BPT.TRAP 0x1 ;  /* 0x000000040000795c */ /* 0x000fe20000300000 */
.L_x_19:
[----:B------:R-:W0:Y:S01]  /*49d0*/  S2UR UR8, SR_CgaCtaId ;  /* 0x00000000000879c3 */ /* 0x000e220000008800 */
[----:B------:R-:W-:Y:S01]  /*49e0*/  UMOV UR12, 0x400 ;  /* 0x00000400000c7882 */ /* 0x000fe20000000000 */
[----:B------:R-:W-:Y:S01]  /*49f0*/  SHF.L.U32 R4, R0, 0x1f, RZ ;  /* 0x0000001f00047819 */ /* 0x000fe200000006ff */
[----:B0-----:R-:W-:-:S04]  /*4a00*/  ULEA UR12, UR8, UR12, 0x18 ;  /* 0x0000000c080c7291 */ /* 0x001fc8000f8ec03f */
[----:B------:R-:W-:-:S09]  /*4a10*/  ULEA UR8, UR6, UR12, 0x3 ;  /* 0x0000000c06087291 */ /* 0x000fd2000f8e183f */
[----:B------:R0:W1:Y:S01]  /*4a20*/  SYNCS.PHASECHK.TRANS64.TRYWAIT P1, [UR8], R4 ;  /* 0x00000004ff0075a7 */ /* 0x0000620008020148 */
[----:B------:R-:W-:Y:S05]  /*4a30*/  @!P0 BRA `(.L_x_20) ;  /* 0x0000000000048947 */ /* 0x000fea0003800000 */
[----:B------:R-:W-:Y:S01]  /*4a40*/  BPT.TRAP 0x1 ;  /* 0x000000040000795c */ /* 0x000fe20000300000 */
.L_x_20:
[----:B-1----:R-:W-:Y:S05]  /*4a50*/  @P1 BRA `(.L_x_21) ;  /* 0x0000000000081947 */ /* 0x002fea0003800000 */
[----:B------:R-:W1:Y:S02]  /*4a60*/  SYNCS.PHASECHK.TRANS64.TRYWAIT P1, [UR8], R4 ;  /* 0x00000004ff0075a7 */ /* 0x000e640008020148 */
[----:B-1----:R-:W-:Y:S05]  /*4a70*/  @!P1 BRA `(.L_x_22) ;  /* 0x0000016400289947 */ /* 0x002fea0003800000 */
.L_x_21:
        /* <DEDUP_REMOVED lines=64> */
[----:B--2---:R-:W2:Y:S04]  /*4e80*/  LDL.LU.64 R24, [R1] ;  /* 0x0000000001187983 */ /* 0x004ea80000300a00 */
        /* <DEDUP_REMOVED lines=63> */
[----:B------:R-:W-:-:S02]  /*5280*/  ULEA UR13, UR6, UR4, 0xb ;  /* 0x00000004060d7291 */ /* 0x000fc4000f8e583f */
[----:B------:R-:W-:Y:S01]  /*5290*/  ULEA UR14, UR6, UR5, 0xb ;  /* 0x00000005060e7291 */ /* 0x000fe2000f8e583f */
[----:B-----5:R-:W-:Y:S01]  /*52a0*/  STL [R1+0x2cc], R17 ;  /* 0x0002cc1101007387 */ /* 0x020fe20000100800 */
[----:B------:R-:W-:Y:S01]  /*52b0*/  UMOV UR9, 0x40000040 ;  /* 0x4000004000097882 */ /* 0x000fe20000000000 */
[----:B------:R-:W-:Y:S02]  /*52c0*/  UMOV UR11, 0x40000040 ;  /* 0x40000040000b7882 */ /* 0x000fe40000000000 */
[----:B------:R-:W-:Y:S01]  /*52d0*/  UMOV UR8, UR13 ;  /* 0x0000000d00087c82 */ /* 0x000fe20008000000 */
[----:B------:R-:W-:Y:S01]  /*52e0*/  STL [R1+0x2c8], R16 ;  /* 0x0002c81001007387 */ /* 0x000fe20000100800 */
[----:B------:R-:W-:-:S03]  /*52f0*/  UMOV UR10, UR14 ;  /* 0x0000000e000a7c82 */ /* 0x000fc60008000000 */
[----:B------:R-:W-:Y:S04]  /*5300*/  STL [R1+0x2c4], R3 ;  /* 0x0002c40301007387 */ /* 0x000fe80000100800 */
[----:B------:R3:W-:Y:S04]  /*5310*/  STL [R1+0x2c0], R2 ;  /* 0x0002c00201007387 */ /* 0x0007e80000100800 */
[----:B------:R4:W-:Y:S01]  /*5320*/  STL [R1+0x2bc], R0 ;  /* 0x0002bc0001007387 */ /* 0x0009e20000100800 */
[----:B--2---:R-:W-:-:S06]  /*5330*/  WARPGROUP.ARRIVE ;  /* 0x00000000000079c5 */ /* 0x004fcc0000000000 */
[----:B------:R-:W-:Y:S03]  /*5340*/  HGMMA.64x256x8.F32.TF32 R24, gdesc[UR8], R24, gsb0 ;  /* 0x07e00000081879f0 */ /* 0x000fe60008002818 */
[----:B------:R-:W-:Y:S02]  /*5350*/  WARPGROUP.DEPBAR.LE gsb0, 0x0 ;  /* 0x00008000000079c5 */ /* 0x000fe40000010000 */
[----:B------:R-:W-:Y:S01]  /*5360*/  STL.64 [R1], R24 ;  /* 0x0000001801007387 */ /* 0x000fe20000100a00 */
[----:B---3--:R-:W-:Y:S01]  /*5370*/  IMAD.MOV.U32 R2, RZ, RZ, R150 ;  /* 0x000000ffff027224 */ /* 0x008fe200078e0096 */
[----:B------:R-:W-:Y:S01]  /*5380*/  MOV R3, R149 ;  /* 0x0000009500037202 */ /* 0x000fe20000000f00 */
[----:B----4-:R-:W-:Y:S01]  /*5390*/  IMAD.MOV.U32 R0, RZ, RZ, R151 ;  /* 0x000000ffff007224 */ /* 0x010fe200078e0097 */
[----:B------:R-:W-:Y:S01]  /*53a0*/  STL.64 [R1+0x8], R26 ;  /* 0x0000081a01007387 */ /* 0x000fe20000100a00 */
[----:B01----:R-:W-:Y:S01]  /*53b0*/  IMAD.MOV.U32 R4, RZ, RZ, R148 ;  /* 0x000000ffff047224 */ /* 0x003fe200078e0094 */
        /* <DEDUP_REMOVED lines=36> */
[----:B------:R-:W2:Y:S01]  /*5600*/  LDL.LU.64 R150, [R1+0x780] ;  /* 0x0007800001967983 */ /* 0x000ea20000300a00 */
[----:B------:R-:W-:Y:S02]  /*5610*/  IMAD.MOV.U32 R210, RZ, RZ, R126 ;  /* 0x000000ffffd27224 */ /* 0x000fe400078e007e */
[----:B------:R-:W-:Y:S01]  /*5620*/  IMAD.MOV.U32 R211, RZ, RZ, R127 ;  /* 0x000000ffffd37224 */ /* 0x000fe200078e007f */
[----:B------:R-:W2:Y:S01]  /*5630*/  LDL.LU.64 R148, [R1+0x778] ;  /* 0x0007780001947983 */ /* 0x000ea20000300a00 */
[----:B------:R-:W-:-:S02]  /*5640*/  IMAD.MOV.U32 R208, RZ, RZ, R124 ;  /* 0x000000ffffd07224 */ /* 0x000fc400078e007c */
[----:B------:R-:W-:Y:S01]  /*5650*/  IMAD.MOV.U32 R206, RZ, RZ, R122 ;  /* 0x000000ffffce7224 */ /* 0x000fe200078e007a */
[----:B------:R-:W2:Y:S01]  /*5660*/  LDL.LU.64 R146, [R1+0x770] ;  /* 0x0007700001927983 */ /* 0x000ea20000300a00 */
        /* <DEDUP_REMOVED lines=105> */
[----:B------:R-:W-:-:S03]  /*5d00*/  IMAD.MOV.U32 R234, RZ, RZ, R47 ;  /* 0x000000ffffea7224 */ /* 0x000fc600078e002f */
        /* <DEDUP_REMOVED lines=15> */
[----:B0-----:R-:W2:Y:S04]  /*5e00*/  LDL.LU.64 R44, [R1+0x5d8] ;  /* 0x0005d800012c7983 */ /* 0x001ea80000300a00 */
        /* <DEDUP_REMOVED lines=11> */
[----:B------:R-:W-:-:S02]  /*5ec0*/  UMOV UR9, 0x40000040 ;  /* 0x4000004000097882 */ /* 0x000fc40000000000 */
[----:B------:R-:W-:Y:S01]  /*5ed0*/  STL [R1+0x580], R162 ;  /* 0x000580a201007387 */ /* 0x000fe20000100800 */
[----:B--2---:R-:W-:-:S06]  /*5ee0*/  WARPGROUP.ARRIVE ;  /* 0x00000000000079c5 */ /* 0x004fcc0000000000 */
        /* <DEDUP_REMOVED lines=51> */
[----:B------:R-:W-:Y:S01]  /*6220*/  MOV R235, R0 ;  /* 0x0000000000eb7202 */ /* 0x000fe20000000f00 */
        /* <DEDUP_REMOVED lines=8> */
[----:B------:R-:W-:Y:S01]  /*62b0*/  IMAD.MOV.U32 R142, RZ, RZ, R223 ;  /* 0x000000ffff8e7224 */ /* 0x000fe200078e00df */
[----:B------:R-:W-:Y:S01]  /*62c0*/  MOV R223, R13 ;  /* 0x0000000d00df7202 */ /* 0x000fe20000000f00 */
        /* <DEDUP_REMOVED lines=30> */
[----:B------:R-:W-:Y:S02]  /*64b0*/  UIADD3 UR8, UR13, 0x2, URZ ;  /* 0x000000020d087890 */ /* 0x000fe4000fffe03f */
[----:B------:R-:W-:Y:S01]  /*64c0*/  UIADD3 UR10, UR14, 0x2, URZ ;  /* 0x000000020e0a7890 */ /* 0x000fe2000fffe03f */
[----:B------:R-:W-:Y:S01]  /*64d0*/  UMOV UR9, 0x40000040 ;  /* 0x4000004000097882 */ /* 0x000fe20000000000 */
[----:B------:R-:W-:Y:S01]  /*64e0*/  UMOV UR11, 0x40000040 ;  /* 0x40000040000b7882 */ /* 0x000fe20000000000 */
        /* <DEDUP_REMOVED lines=236> */
[----:B------:R-:W-:Y:S01]  /*73b0*/  STL.64 [R1+0x30], R36 ;  /* 0x0000302401007387 */ /* 0x000fe20000100a00 */
[----:B------:R-:W-:-:S03]  /*73c0*/  IMAD.MOV.U32 R5, RZ, RZ, R150 ;  /* 0x000000ffff057224 */ /* 0x000fc600078e0096 */
[----:B------:R-:W-:Y:S01]  /*73d0*/  STL.64 [R1+0x38], R38 ;  /* 0x0000382601007387 */ /* 0x000fe20000100a00 */
[----:B------:R-:W-:-:S03]  /*73e0*/  IMAD.MOV.U32 R4, RZ, RZ, R151 ;  /* 0x000000ffff047224 */ /* 0x000fc600078e0097 */
[----:B------:R-:W-:Y:S01]  /*73f0*/  STL.64 [R1+0x40], R40 ;  /* 0x0000402801007387 */ /* 0x000fe20000100a00 */
[----:B------:R-:W-:-:S03]  /*7400*/  IMAD.MOV.U32 R7, RZ, RZ, R148 ;  /* 0x000000ffff077224 */ /* 0x000fc600078e0094 */
[----:B------:R-:W-:Y:S01]  /*7410*/  STL.64 [R1+0x48], R42 ;  /* 0x0000482a01007387 */ /* 0x000fe20000100a00 */
[----:B------:R-:W-:-:S03]  /*7420*/  IMAD.MOV.U32 R6, RZ, RZ, R149 ;  /* 0x000000ffff067224 */ /* 0x000fc600078e0095 */
[----:B------:R0:W-:Y:S01]  /*7430*/  STL.64 [R1+0x50], R44 ;  /* 0x0000502c01007387 */ /* 0x0001e20000100a00 */
[----:B------:R-:W-:Y:S02]  /*7440*/  IMAD.MOV.U32 R9, RZ, RZ, R146 ;  /* 0x000000ffff097224 */ /* 0x000fe400078e0092 */
[----:B------:R-:W-:Y:S01]  /*7450*/  IMAD.MOV.U32 R8, RZ, RZ, R147 ;  /* 0x000000ffff087224 */ /* 0x000fe200078e0093 */
[----:B------:R-:W3:Y:S01]  /*7460*/  LDL.LU.64 R150, [R1+0x4c8] ;  /* 0x0004c80001967983 */ /* 0x000ee20000300a00 */
[----:B------:R-:W-:Y:S02]  /*7470*/  IMAD.MOV.U32 R11, RZ, RZ, R144 ;  /* 0x000000ffff0b7224 */ /* 0x000fe400078e0090 */
[----:B------:R-:W-:Y:S01]  /*7480*/  IMAD.MOV.U32 R10, RZ, RZ, R145 ;  /* 0x000000ffff0a7224 */ /* 0x000fe200078e0091 */
[----:B------:R-:W3:Y:S01]  /*7490*/  LDL.LU.64 R148, [R1+0x4c0] ;  /* 0x0004c00001947983 */ /* 0x000ee20000300a00 */
[----:B------:R-:W-:Y:S01]  /*74a0*/  IMAD.MOV.U32 R13, RZ, RZ, R142 ;  /* 0x000000ffff0d7224 */ /* 0x000fe200078e008e */
[----:B------:R-:W-:Y:S01]  /*74b0*/  MOV R14, R141 ;  /* 0x0000008d000e7202 */ /* 0x000fe20000000f00 */
[----:B------:R-:W-:Y:S01]  /*74c0*/  IMAD.MOV.U32 R12, RZ, RZ, R143 ;  /* 0x000000ffff0c7224 */ /* 0x000fe200078e008f */
[----:B------:R-:W3:Y:S01]  /*74d0*/  LDL.LU.64 R146, [R1+0x4b8] ;  /* 0x0004b80001927983 */ /* 0x000ee20000300a00 */
[----:B------:R-:W-:-:S03]  /*74e0*/  IMAD.MOV.U32 R15, RZ, RZ, R140 ;  /* 0x000000ffff0f7224 */ /* 0x000fc600078e008c */
[----:B------:R-:W3:Y:S01]  /*74f0*/  LDL.LU.64 R144, [R1+0x4b0] ;  /* 0x0004b00001907983 */ /* 0x000ee20000300a00 */
[----:B------:R-:W-:Y:S02]  /*7500*/  IMAD.MOV.U32 R19, RZ, RZ, R138 ;  /* 0x000000ffff137224 */ /* 0x000fe400078e008a */
        /* <DEDUP_REMOVED lines=245> */
[----:B------:R-:W-:Y:S01]  /*8460*/  IMAD.MOV.U32 R228, RZ, RZ, R11 ;  /* 0x000000ffffe47224 */ /* 0x000fe200078e000b */
[----:B------:R0:W5:Y:S01]  /*8470*/  LDL.LU R0, [R1+0x2bc] ;  /* 0x0002bc0001007983 */ /* 0x0001620000300800 */
        /* <DEDUP_REMOVED lines=102> */
[----:B------:R-:W-:Y:S01]  /*8ae0*/  BPT.TRAP 0x1 ;  /* 0x000000040000795c */ /* 0x000fe20000300000 */
.L_x_23:
[----:B------:R-:W-:Y:S02]  /*8af0*/  UISETP.GT.U32.AND UP0, UPT, UR40, 0x1, UPT ;  /* 0x000000012800788c */ /* 0x000fe4000bf04070 */
[----:B------:R-:W-:-:S04]  /*8b00*/  ULEA UR12, UR7, UR12, 0x3 ;  /* 0x0000000c070c7291 */ /* 0x000fc8000f8e183f */
[----:B------:R-:W-:Y:S01]  /*8b10*/  UIADD3 UR12, UR12, 0x28, URZ ;  /* 0x000000280c0c7890 */ /* 0x000fe2000fffe03f */
[----:B------:R-:W-:-:S03]  /*8b20*/  PLOP3.LUT P1, PT, PT, PT, UP0, 0x80, 0x0 ;  /* 0x000000000000781c */ /* 0x000fc60003f2f008 */
[----:B------:R-:W-:-:S09]  /*8b30*/  UPRMT UR12, URZ, 0x654, UR12 ;  /* 0x000006543f0c7896 */ /* 0x000fd2000800000c */
[----:B------:R-:W-:Y:S01]  /*8b40*/  SYNCS.ARRIVE.TRANS64.RED.A1T0 RZ, [UR12], RZ ;  /* 0x000000ffffff79a7 */ /* 0x000fe2000810040c */
[----:B------:R-:W-:Y:S05]  /*8b50*/  @P1 BRA `(.L_x_24) ;  /* 0x0000000000041947 */ /* 0x000fea0003800000 */
[----:B------:R-:W-:Y:S01]  /*8b60*/  BPT.TRAP 0x1 ;  /* 0x000000040000795c */ /* 0x000fe20000300000 */
.L_x_24:
[----:B------:R-:W-:Y:S01]  /*8b70*/  UIADD3 UR6, UR6, 0x1, URZ ;  /* 0x0000000106067890 */ /* 0x000fe2000fffe03f */
[C---:B-----5:R-:W-:Y:S01]  /*8b80*/  ISETP.GT.AND P1, PT, R3.reuse, 0x1, PT ;  /* 0x000000010300780c */ /* 0x060fe20003f24270 */
[----:B------:R-:W-:Y:S01]  /*8b90*/  UIADD3 UR7, UR7, 0x1, URZ ;  /* 0x0000000107077890 */ /* 0x000fe2000fffe03f */
[----:B------:R-:W-:Y:S01]  /*8ba0*/  VIADD R3, R3, 0xffffffff ;  /* 0xffffffff03037836 */ /* 0x000fe20000000000 */
[----:B------:R-:W-:Y:S02]  /*8bb0*/  UISETP.NE.AND UP0, UPT, UR6, 0x5, UPT ;  /* 0x000000050600788c */ /* 0x000fe4000bf05270 */
[----:B------:R-:W-:Y:S02]  /*8bc0*/  UISETP.NE.AND UP1, UPT, UR7, 0x5, UPT ;  /* 0x000000050700788c */ /* 0x000fe4000bf25270 */
[----:B------:R-:W-:Y:S02]  /*8bd0*/  USEL UR8, URZ, 0x1, UP0 ;  /* 0x000000013f087887 */ /* 0x000fe40008000000 */
[----:B------:R-:W-:-:S02]  /*8be0*/  USEL UR6, UR6, URZ, UP0 ;  /* 0x0000003f06067287 */ /* 0x000fc40008000000 */
[----:B------:R-:W-:Y:S02]  /*8bf0*/  USEL UR7, UR7, URZ, UP1 ;  /* 0x0000003f07077287 */ /* 0x000fe40008800000 */
[----:B------:R-:W-:Y:S01]  /*8c00*/  LOP3.LUT R0, R0, UR8, RZ, 0x3c, !PT ;  /* 0x0000000800007c12 */ /* 0x000fe2000f8e3cff */
[----:B------:R-:W-:Y:S09]  /*8c10*/  @P1 BRA `(.L_x_25) ;  /* 0xffffffbc00641947 */ /* 0x000ff2000383ffff */
.L_x_18:
[----:B------:R-:W0:Y:S02]  /*8c20*/  LDC R0, c[0x0][0x28c] ;  /* 0x0000a300ff007b82 */ /* 0x000e240000000800 */
[----:B0-----:R-:W-:-:S13]  /*8c30*/  ISETP.GE.AND P1, PT, R0, 0x1, PT ;  /* 0x000000010000780c */ /* 0x001fda0003f26270 */
[----:B------:R-:W-:Y:S05]  /*8c40*/  @!P1 BRA `(.L_x_26) ;  /* 0x00000000004c9947 */ /* 0x000fea0003800000 */
[----:B------:R-:W-:Y:S05]  /*8c50*/  @!P0 BRA `(.L_x_27) ;  /* 0x0000000000048947 */ /* 0x000fea0003800000 */
[----:B------:R-:W-:Y:S01]  /*8c60*/  BPT.TRAP 0x1 ;  /* 0x000000040000795c */ /* 0x000fe20000300000 */
.L_x_27:
[----:B------:R-:W0:Y:S01]  /*8c70*/  S2UR UR7, SR_CgaCtaId ;  /* 0x00000000000779c3 */ /* 0x000e220000008800 */
[----:B------:R-:W-:-:S04]  /*8c80*/  UISETP.LT.AND UP0, UPT, UR44, 0x1, UPT ;  /* 0x000000012c00788c */ /* 0x000fc8000bf01270 */
[----:B------:R-:W-:Y:S02]  /*8c90*/  USEL UR6, UR44, 0x1, UP0 ;  /* 0x000000012c067887 */ /* 0x000fe40008000000 */
[----:B------:R-:W-:Y:S02]  /*8ca0*/  UISETP.GT.U32.AND UP0, UPT, UR40, 0x1, UPT ;  /* 0x000000012800788c */ /* 0x000fe4000bf04070 */
[----:B------:R-:W-:-:S04]  /*8cb0*/  UIADD3 UR6, UR39, UR44, -UR6 ;  /* 0x0000002c27067290 */ /* 0x000fc8000fffe806 */
[----:B------:R-:W-:Y:S01]  /*8cc0*/  UIMAD.WIDE.U32 UR4, UR6, -0x33333333, URZ ;  /* 0xcccccccd060478a5 */ /* 0x000fe2000f8e003f */
[----:B------:R-:W-:-:S03]  /*8cd0*/  PLOP3.LUT P0, PT, PT, PT, UP0, 0x80, 0x0 ;  /* 0x000000000000781c */ /* 0x000fc60003f0f008 */
[----:B------:R-:W-:-:S03]  /*8ce0*/  USHF.R.U32.HI UR4, URZ, 0x2, UR5 ;  /* 0x000000023f047899 */ /* 0x000fc60008011605 */
[----:B------:R-:W-:Y:S01]  /*8cf0*/  UMOV UR5, 0x400 ;  /* 0x0000040000057882 */ /* 0x000fe20000000000 */
[----:B------:R-:W-:Y:S02]  /*8d00*/  UIMAD UR6, UR4, -0x5, UR6 ;  /* 0xfffffffb040678a4 */ /* 0x000fe4000f8e0206 */
[----:B0-----:R-:W-:-:S04]  /*8d10*/  ULEA UR5, UR7, UR5, 0x18 ;  /* 0x0000000507057291 */ /* 0x001fc8000f8ec03f */
[----:B------:R-:W-:-:S04]  /*8d20*/  ULEA UR6, UR6, UR5, 0x3 ;  /* 0x0000000506067291 */ /* 0x000fc8000f8e183f */
[----:B------:R-:W-:-:S04]  /*8d30*/  UIADD3 UR6, UR6, 0x28, URZ ;  /* 0x0000002806067890 */ /* 0x000fc8000fffe03f */
[----:B------:R-:W-:-:S09]  /*8d40*/  UPRMT UR6, URZ, 0x654, UR6 ;  /* 0x000006543f067896 */ /* 0x000fd20008000006 */
[----:B------:R-:W-:Y:S01]  /*8d50*/  SYNCS.ARRIVE.TRANS64.RED.A1T0 RZ, [UR6], RZ ;  /* 0x000000ffffff79a7 */ /* 0x000fe20008100406 */
[----:B------:R-:W-:Y:S05]  /*8d60*/  @P0 BRA `(.L_x_26) ;  /* 0x0000000000040947 */ /* 0x000fea0003800000 */
[----:B------:R-:W-:Y:S01]  /*8d70*/  BPT.TRAP 0x1 ;  /* 0x000000040000795c */ /* 0x000fe20000300000 */
.L_x_26:
[----:B------:R-:W0:Y:S01]  /*8d80*/  S2R R8, SR_TID.X ;  /* 0x0000000000087919 */ /* 0x000e220000002100 */
[----:B------:R-:W-:Y:S01]  /*8d90*/  IMAD.MOV.U32 R19, RZ, RZ, 0x6540 ;  /* 0x00006540ff137424 */ /* 0x000fe200078e00ff */
[----:B------:R-:W-:Y:S01]  /*8da0*/  USHF.R.S32.HI UR10, URZ, 0x1f, UR43 ;  /* 0x0000001f3f0a7899 */ /* 0x000fe2000801142b */
[----:B-----5:R-:W-:Y:S01]  /*8db0*/  LOP3.LUT R4, R162, 0x1, RZ, 0xc0, !PT ;  /* 0x00000001a2047812 */ /* 0x020fe200078ec0ff */
[----:B------:R-:W-:Y:S01]  /*8dc0*/  ULDC.64 UR8, c[0x0][0x5d0] ;  /* 0x0001740000087ab9 */ /* 0x000fe20000000a00 */
[----:B------:R-:W-:Y:S01]  /*8dd0*/  UIMAD.WIDE UR6, UR41, 0x100, URZ ;  /* 0x00000100290678a5 */ /* 0x000fe2000f8e023f */
[----:B------:R-:W-:Y:S01]  /*8de0*/  IMAD.U32 R6, RZ, RZ, UR8 ;  /* 0x00000008ff067e24 */ /* 0x000fe2000f8e00ff */
[----:B------:R-:W-:Y:S01]  /*8df0*/  UIMAD UR4, UR10, UR8, URZ ;  /* 0x000000080a0472a4 */ /* 0x000fe2000f8e023f */
[----:B------:R-:W-:Y:S01]  /*8e00*/  IMAD.SHL.U32 R3, R4, 0x40, RZ ;  /* 0x0000004004037824 */ /* 0x000fe200078e00ff */
[----:B------:R-:W-:Y:S02]  /*8e10*/  USHF.L.U32 UR41, UR41, 0x8, URZ ;  /* 0x0000000829297899 */ /* 0x000fe4000800063f */
[----:B------:R-:W-:Y:S01]  /*8e20*/  UIMAD UR4, UR43, UR9, UR4 ;  /* 0x000000092b0472a4 */ /* 0x000fe2000f8e0204 */
[----:B------:R-:W-:Y:S01]  /*8e30*/  ULDC UR8, c[0x0][0x284] ;  /* 0x0000a10000087ab9 */ /* 0x000fe20000000800 */
[----:B------:R-:W-:Y:S01]  /*8e40*/  UIADD3 UR39, UR44, UR39, URZ ;  /* 0x000000272c277290 */ /* 0x000fe2000fffe03f */
[----:B------:R-:W-:Y:S01]  /*8e50*/  IMAD.U32 R158, RZ, RZ, UR8 ;  /* 0x00000008ff9e7e24 */ /* 0x000fe2000f8e00ff */
[----:B------:R-:W-:-:S02]  /*8e60*/  UISETP.GE.U32.AND UP2, UPT, UR44, 0x5, UPT ;  /* 0x000000052c00788c */ /* 0x000fc4000bf46070 */
[----:B------:R-:W-:-:S04]  /*8e70*/  UISETP.GT.U32.AND UP1, UPT, UR39, 0x4, UPT ;  /* 0x000000042700788c */ /* 0x000fc8000bf24070 */
[----:B------:R-:W-:Y:S01]  /*8e80*/  UISETP.LT.U32.AND UP1, UPT, UR44, 0x5, UP1 ;  /* 0x000000052c00788c */ /* 0x000fe20008f21070 */
[C---:B0-----:R-:W-:Y:S01]  /*8e90*/  IMAD.SHL.U32 R18, R8.reuse, 0x2, RZ ;  /* 0x0000000208127824 */ /* 0x041fe200078e00ff */
[----:B------:R-:W-:Y:S02]  /*8ea0*/  SHF.R.U32.HI R0, RZ, 0x2, R8 ;  /* 0x00000002ff007819 */ /* 0x000fe40000011608 */
[----:B------:R-:W-:Y:S02]  /*8eb0*/  LOP3.LUT R5, R8, 0x60, RZ, 0xc0, !PT ;  /* 0x0000006008057812 */ /* 0x000fe400078ec0ff */
[----:B------:R-:W-:Y:S02]  /*8ec0*/  LOP3.LUT R18, R18, 0x6, RZ, 0xc0, !PT ;  /* 0x0000000612127812 */ /* 0x000fe400078ec0ff */
[----:B------:R-:W-:Y:S02]  /*8ed0*/  LOP3.LUT R0, R0, 0x7, RZ, 0xc0, !PT ;  /* 0x0000000700007812 */ /* 0x000fe400078ec0ff */
[----:B------:R-:W-:Y:S01]  /*8ee0*/  PRMT R18, R18, R19, UR42 ;  /* 0x0000002a12127e16 */ /* 0x000fe20008000013 */
[----:B------:R-:W-:Y:S01]  /*8ef0*/  USHF.L.U32 UR42, UR42, 0x8, URZ ;  /* 0x000000082a2a7899 */ /* 0x000fe2000800063f */
[----:B------:R-:W-:-:S02]  /*8f00*/  SHF.R.U32.HI R5, RZ, 0x1, R5 ;  /* 0x00000001ff057819 */ /* 0x000fc40000011605 */
[----:B------:R-:W-:Y:S02]  /*8f10*/  SHF.R.S32.HI R19, RZ, 0x1f, R18 ;  /* 0x0000001fff137819 */ /* 0x000fe40000011412 */
[--C-:B------:R-:W-:Y:S02]  /*8f20*/  LOP3.LUT R3, R3, 0x40, R0.reuse, 0xe2, !PT ;  /* 0x0000004003037812 */ /* 0x100fe400078ee200 */
[----:B------:R-:W-:Y:S01]  /*8f30*/  IADD3 R0, RZ, -R5, -R0 ;  /* 0x80000005ff007210 */ /* 0x000fe20007ffe800 */
[----:B------:R-:W-:Y:S01]  /*8f40*/  IMAD.WIDE.U32 R6, R6, UR43, R18 ;  /* 0x0000002b06067c25 */ /* 0x000fe2000f8e0012 */
[----:B------:R-:W-:-:S03]  /*8f50*/  LOP3.LUT R3, R3, UR6, R5, 0xfe, !PT ;  /* 0x0000000603037c12 */ /* 0x000fc6000f8efe05 */
[----:B------:R-:W-:Y:S01]  /*8f60*/  VIADD R7, R7, UR4 ;  /* 0x0000000407077c36 */ /* 0x000fe20008000000 */
[----:B------:R-:W-:Y:S01]  /*8f70*/  ULDC UR4, c[0x0][0x288] ;  /* 0x0000a20000047ab9 */ /* 0x000fe20000000800 */
[----:B------:R-:W-:Y:S01]  /*8f80*/  IMAD R0, R4, -0x40, R0 ;  /* 0xffffffc004007824 */ /* 0x000fe200078e0200 */
[----:B------:R-:W-:Y:S01]  /*8f90*/  UISETP.GE.AND UP0, UPT, UR42, UR4, UPT ;  /* 0x000000042a00728c */ /* 0x000fe2000bf06270 */
[----:B------:R-:W-:-:S03]  /*8fa0*/  IMAD.MOV.U32 R4, RZ, RZ, -0x2 ;  /* 0xfffffffeff047424 */ /* 0x000fc600078e00ff */
[----:B------:R-:W-:Y:S02]  /*8fb0*/  UISETP.GE.OR UP0, UPT, UR41, UR8, UP0 ;  /* 0x000000082900728c */ /* 0x000fe40008706670 */
[----:B------:R-:W-:Y:S01]  /*8fc0*/  IADD3 R158, R158, -UR41, R0 ;  /* 0x800000299e9e7c10 */ /* 0x000fe2000fffe000 */
[----:B------:R-:W-:Y:S01]  /*8fd0*/  USEL UR8, URZ, 0x1, !UP1 ;  /* 0x000000013f087887 */ /* 0x000fe2000c800000 */
[----:B------:R-:W-:Y:S01]  /*8fe0*/  LOP3.LUT R0, R8, 0x3, RZ, 0xc0, !PT ;  /* 0x0000000308007812 */ /* 0x000fe200078ec0ff */
[----:B------:R-:W-:Y:S01]  /*8ff0*/  UMOV UR41, 0xffffffff ;  /* 0xffffffff00297882 */ /* 0x000fe20000000000 */
[----:B------:R-:W-:Y:S01]  /*9000*/  PLOP3.LUT P0, PT, PT, PT, UP0, 0x80, 0x0 ;  /* 0x000000000000781c */ /* 0x000fe20003f0f008 */
[----:B------:R-:W-:Y:S02]  /*9010*/  ULOP3.LUT UR38, UR38, UR8, URZ, 0x3c, !UPT ;  /* 0x0000000826267292 */ /* 0x000fe4000f8e3c3f */
[----:B------:R-:W-:Y:S01]  /*9020*/  IMAD R0, R0, R4, UR4 ;  /* 0x0000000400007e24 */ /* 0x000fe2000f8e0204 */
[----:B------:R-:W-:-:S04]  /*9030*/  UIMAD.WIDE.U32 UR4, UR39, -0x33333333, URZ ;  /* 0xcccccccd270478a5 */ /* 0x000fc8000f8e003f */
[----:B------:R-:W-:Y:S01]  /*9040*/  USHF.R.U32.HI UR4, URZ, 0x2, UR5 ;  /* 0x000000023f047899 */ /* 0x000fe20008011605 */
[----:B------:R-:W-:-:S03]  /*9050*/  IADD3 R0, R0, -UR42, RZ ;  /* 0x8000002a00007c10 */ /* 0x000fc6000fffe0ff */
[----:B------:R-:W-:Y:S02]  /*9060*/  UIMAD UR39, UR4, -0x5, UR39 ;  /* 0xfffffffb042778a4 */ /* 0x000fe4000f8e0227 */
[----:B------:R-:W-:Y:S01]  /*9070*/  @UP2 ULOP3.LUT UR38, UR38, 0x1, UR4, 0x78, !UPT ;  /* 0x0000000126262892 */ /* 0x000fe2000f8e7804 */
[----:B------:R-:W-:Y:S11]  /*9080*/  @P0 BRA `(.L_x_28) ;  /* 0x000000fc00a80947 */ /* 0x000ff60003800000 */
[----:B------:R-:W-:Y:S01]  /*9090*/  FSETP.NEU.AND P0, PT, R16, RZ, PT ;  /* 0x000000ff1000720b */ /* 0x000fe20003f0d000 */
[----:B------:R-:W-:Y:S01]  /*90a0*/  ULDC.64 UR8, c[0x0][0x5c8] ;  /* 0x0001720000087ab9 */ /* 0x000fe20000000a00 */
[----:B------:R-:W-:Y:S01]  /*90b0*/  ISETP.GT.AND P3, PT, R158, RZ, PT ;  /* 0x000000ff9e00720c */ /* 0x000fe20003f64270 */
[----:B------:R-:W-:Y:S01]  /*90c0*/  UIMAD UR4, UR7, UR8, URZ ;  /* 0x00000008070472a4 */ /* 0x000fe2000f8e023f */
[----:B------:R-:W-:Y:S01]  /*90d0*/  IMAD.U32 R10, RZ, RZ, UR9 ;  /* 0x00000009ff0a7e24 */ /* 0x000fe2000f8e00ff */
[----:B------:R-:W-:Y:S01]  /*90e0*/  BSSY B0, `(.L_x_28) ;  /* 0x0000fe4000007945 */ /* 0x000fe20003800000 */
[----:B------:R-:W-:Y:S01]  /*90f0*/  IMAD.WIDE.U32 R6, R3, UR8, R6 ;  /* 0x0000000803067c25 */ /* 0x000fe2000f8e0006 */
[----:B------:R-:W-:-:S03]  /*9100*/  ISETP.GT.AND P1, PT, R0, RZ, P3 ;  /* 0x000000ff0000720c */ /* 0x000fc60001f24270 */
[----:B------:R-:W-:-:S04]  /*9110*/  IMAD R10, R3, R10, UR4 ;  /* 0x00000004030a7e24 */ /* 0x000fc8000f8e020a */
[----:B------:R-:W-:Y:S01]  /*9120*/  IMAD.IADD R10, R7, 0x1, R10 ;  /* 0x00000001070a7824 */ /* 0x000fe200078e020a */
[----:B------:R-:W-:Y:S06]  /*9130*/  @!P0 BRA `(.L_x_29) ;  /* 0x000000ac00448947 */ /* 0x000fec0003800000 */
[----:B------:R-:W0:Y:S01]  /*9140*/  LDC.64 R22, c[0x0][0x5b8] ;  /* 0x00016e00ff167b82 */ /* 0x000e220000000a00 */
[----:B------:R-:W2:Y:S01]  /*9150*/  LDL.LU R11, [R1] ;  /* 0x00000000010b7983 */ /* 0x000ea20000300800 */
[----:B------:R-:W-:-:S06]  /*9160*/  ULDC.64 UR4, c[0x0][0x5c0] ;  /* 0x0001700000047ab9 */ /* 0x000fcc0000000a00 */
[----:B------:R-:W1:Y:S08]  /*9170*/  LDC.64 R14, c[0x0][0x5b0] ;  /* 0x00016c00ff0e7b82 */ /* 0x000e700000000a00 */
[----:B------:R-:W3:Y:S01]  /*9180*/  LDC.64 R12, c[0x0][0x5a8] ;  /* 0x00016a00ff0c7b82 */ /* 0x000ee20000000a00 */
[C---:B0-----:R-:W-:Y:S02]  /*9190*/  IMAD R159, R22.reuse, UR10, RZ ;  /* 0x0000000a169f7c24 */ /* 0x041fe4000f8e02ff */
[----:B------:R-:W-:-:S04]  /*91a0*/  IMAD.WIDE.U32 R152, R22, UR43, R18 ;  /* 0x0000002b16987c25 */ /* 0x000fc8000f8e0012 */
[----:B------:R-:W-:Y:S02]  /*91b0*/  IMAD R159, R23, UR43, R159 ;  /* 0x0000002b179f7c24 */ /* 0x000fe4000f8e029f */
[----:B-1----:R-:W-:Y:S02]  /*91c0*/  IMAD R156, R14, UR7, RZ ;  /* 0x000000070e9c7c24 */ /* 0x002fe4000f8e02ff */
[----:B------:R-:W-:Y:S02]  /*91d0*/  IMAD.IADD R21, R153, 0x1, R159 ;  /* 0x0000000199157824 */ /* 0x000fe400078e029f */
[----:B------:R-:W-:Y:S02]  /*91e0*/  IMAD.MOV.U32 R20, RZ, RZ, R152 ;  /* 0x000000ffff147224 */ /* 0x000fe400078e0098 */
[C---:B------:R-:W-:Y:S02]  /*91f0*/  IMAD R156, R3.reuse, R15, R156 ;  /* 0x0000000f039c7224 */ /* 0x040fe400078e029c */
[----:B------:R-:W-:-:S04]  /*9200*/  IMAD.WIDE.U32 R4, R3, R14, R20 ;  /* 0x0000000e03047225 */ /* 0x000fc800078e0014 */
[----:B------:R-:W-:Y:S01]  /*9210*/  IMAD.IADD R5, R5, 0x1, R156 ;  /* 0x0000000105057824 */ /* 0x000fe200078e029c */
[----:B---3--:R-:W-:-:S04]  /*9220*/  LEA R8, P0, R4, R12, 0x2 ;  /* 0x0000000c04087211 */ /* 0x008fc800078010ff */
[----:B------:R-:W-:-:S05]  /*9230*/  LEA.HI.X R9, R4, R13, R5, 0x2, P0 ;  /* 0x0000000d04097211 */ /* 0x000fca00000f1405 */
[----:B------:R-:W3:Y:S01]  /*9240*/  @P1 LDG.E.LTC128B R23, desc[UR36][R8.64] ;  /* 0x0000002408171981 */ /* 0x000ee2000c1e1920 */
[C---:B------:R-:W-:Y:S01]  /*9250*/  LEA R4, P0, R6.reuse, UR4, 0x2 ;  /* 0x0000000406047c11 */ /* 0x040fe2000f8010ff */
[----:B------:R-:W-:Y:S03]  /*9260*/  BSSY B1, `(.L_x_30) ;  /* 0x0000010000017945 */ /* 0x000fe60003800000 */
[----:B------:R-:W-:Y:S02]  /*9270*/  LEA.HI.X R5, R6, UR5, R10, 0x2, P0 ;  /* 0x0000000506057c11 */ /* 0x000fe400080f140a */
[----:B---3--:R-:W-:-:S05]  /*9280*/  LOP3.LUT R7, R23, 0xffffe000, RZ, 0xc0, !PT ;  /* 0xffffe00017077812 */ /* 0x008fca00078ec0ff */
[----:B------:R-:W-:-:S04]  /*9290*/  FMUL R7, R7, R16 ;  /* 0x0000001007077220 */ /* 0x000fc80000400000 */
[----:B--2---:R-:W-:-:S05]  /*92a0*/  FFMA R7, R11, R2, R7 ;  /* 0x000000020b077223 */ /* 0x004fca0000000007 */
[----:B------:R-:W-:-:S05]  /*92b0*/  F2FP.TF32.F32.PACK_B R7, R7 ;  /* 0x00000007ff07723e */ /* 0x000fca00024050ff */
[----:B------:R0:W-:Y:S02]  /*92c0*/  @P1 STG.E desc[UR36][R4.64], R7 ;  /* 0x0000000704001986 */ /* 0x0001e4000c101924 */
[----:B0-----:R-:W-:-:S04]  /*92d0*/  IMAD.WIDE.U32 R6, R3, R14, R18 ;  /* 0x0000000e03067225 */ /* 0x001fc800078e0012 */
[----:B------:R-:W-:Y:S02]  /*92e0*/  IMAD.IADD R7, R156, 0x1, R7 ;  /* 0x000000019c077824 */ /* 0x000fe400078e0207 */
[----:B------:R-:W-:-:S04]  /*92f0*/  IMAD.WIDE.U32 R6, R22, UR43, R6 ;  /* 0x0000002b16067c25 */ /* 0x000fc8000f8e0006 */
[----:B------:R-:W-:Y:S01]  /*9300*/  IMAD.IADD R7, R159, 0x1, R7 ;  /* 0x000000019f077824 */ /* 0x000fe200078e0207 */
[----:B------:R-:W-:-:S04]  /*9310*/  LEA R10, P0, R6, R12, 0x2 ;  /* 0x0000000c060a7211 */ /* 0x000fc800078010ff */
[----:B------:R-:W-:Y:S02]  /*9320*/  LEA.HI.X R11, R6, R13, R7, 0x2, P0 ;  /* 0x0000000d060b7211 */ /* 0x000fe400000f1407 */
[----:B------:R-:W-:-:S13]  /*9330*/  ISETP.GT.AND P0, PT, R0, 0x1, P3 ;  /* 0x000000010000780c */ /* 0x000fda0001f04270 */
[----:B------:R-:W-:Y:S05]  /*9340*/  @!P0 BRA `(.L_x_31) ;  /* 0x0000000000048947 */ /* 0x000fea0003800000 */
[----:B------:R0:W5:Y:S02]  /*9350*/  LDG.E.LTC128B R23, desc[UR36][R10.64+0x4] ;  /* 0x000004240a177981 */ /* 0x000164000c1e1920 */
.L_x_31:
[----:B------:R-:W-:Y:S05]  /*9360*/  BSYNC B1 ;  /* 0x0000000000017941 */ /* 0x000fea0003800000 */
.L_x_30:
[----:B------:R-:W2:Y:S01]  /*9370*/  LDL.LU R7, [R1+0x4] ;  /* 0x0000040001077983 */ /* 0x000ea20000300800 */
[----:B-----5:R-:W-:Y:S01]  /*9380*/  LOP3.LUT R6, R23, 0xffffe000, RZ, 0xc0, !PT ;  /* 0xffffe00017067812 */ /* 0x020fe200078ec0ff */
[C---:B------:R-:W-:Y:S01]  /*9390*/  IMAD.SHL.U32 R154, R14.reuse, 0x8, RZ ;  /* 0x000000080e9a7824 */ /* 0x040fe200078e00ff */
[----:B------:R-:W-:Y:S01]  /*93a0*/  SHF.L.U64.HI R155, R14, 0x3, R15 ;  /* 0x000000030e9b7819 */ /* 0x000fe2000001020f */
[----:B------:R-:W3:Y:S02]  /*93b0*/  LDL.LU R157, [R1+0x8] ;  /* 0x00000800019d7983 */ /* 0x000ee40000300800 */
[----:B------:R-:W-:-:S04]  /*93c0*/  FMUL R6, R6, R16 ;  /* 0x0000001006067220 */ /* 0x000fc80000400000 */
[----:B--2---:R-:W-:-:S05]  /*93d0*/  FFMA R6, R7, R2, R6 ;  /* 0x0000000207067223 */ /* 0x004fca0000000006 */
[----:B------:R-:W-:-:S05]  /*93e0*/  F2FP.TF32.F32.PACK_B R6, R6 ;  /* 0x00000006ff06723e */ /* 0x000fca00024050ff */
[----:B------:R1:W-:Y:S01]  /*93f0*/  @P0 STG.E desc[UR36][R4.64+0x4], R6 ;  /* 0x0000040604000986 */ /* 0x0003e2000c101924 */
[----:B------:R-:W-:-:S04]  /*9400*/  ISETP.GT.AND P0, PT, R158, 0x8, PT ;  /* 0x000000089e00780c */ /* 0x000fc80003f04270 */
[----:B------:R-:W-:Y:S01]  /*9410*/  ISETP.GT.AND P1, PT, R0, RZ, P0 ;  /* 0x000000ff0000720c */ /* 0x000fe20000724270 */
[----:B-1----:R-:W-:-:S04]  /*9420*/  IMAD.WIDE.U32 R6, R3, R14, R154 ;  /* 0x0000000e03067225 */ /* 0x002fc800078e009a */
[----:B------:R-:W-:Y:S01]  /*9430*/  IMAD.IADD R156, R156, 0x1, R7 ;  /* 0x000000019c9c7824 */ /* 0x000fe200078e0207 */
[----:B------:R-:W-:-:S05]  /*9440*/  IADD3 R7, P2, R152, R6, RZ ;  /* 0x0000000698077210 */ /* 0x000fca0007f5e0ff */
[----:B------:R-:W-:Y:S01]  /*9450*/  IMAD.X R9, R156, 0x1, R21, P2 ;  /* 0x000000019c097824 */ /* 0x000fe200010e0615 */
[----:B------:R-:W-:-:S04]  /*9460*/  LEA R8, P2, R7, R12, 0x2 ;  /* 0x0000000c07087211 */ /* 0x000fc800078410ff */
[----:B------:R-:W-:-:S05]  /*9470*/  LEA.HI.X R9, R7, R13, R9, 0x2, P2 ;  /* 0x0000000d07097211 */ /* 0x000fca00010f1409 */
[----:B------:R1:W2:Y:S01]  /*9480*/  @P1 LDG.E.LTC128B R23, desc[UR36][R8.64] ;  /* 0x0000002408171981 */ /* 0x0002a2000c1e1920 */
[----:B------:R-:W-:Y:S01]  /*9490*/  IADD3 R6, P2, R18, R6, RZ ;  /* 0x0000000612067210 */ /* 0x000fe20007f5e0ff */
[----:B------:R-:W-:Y:S01]  /*94a0*/  IMAD.U32 R161, RZ, RZ, UR8 ;  /* 0x00000008ffa17e24 */ /* 0x000fe2000f8e00ff */
[----:B------:R-:W-:Y:S01]  /*94b0*/  ISETP.GT.AND P4, PT, R0, 0x1, P0 ;  /* 0x000000010000780c */ /* 0x000fe20000784270 */
[----:B------:R-:W-:Y:S01]  /*94c0*/  IMAD.U32 R160, RZ, RZ, UR9 ;  /* 0x00000009ffa07e24 */ /* 0x000fe2000f8e00ff */
[----:B------:R-:W-:Y:S01]  /*94d0*/  BSSY B1, `(.L_x_32) ;  /* 0x0000012000017945 */ /* 0x000fe20003800000 */
[----:B------:R-:W-:Y:S02]  /*94e0*/  IMAD.X R7, R19, 0x1, R156, P2 ;  /* 0x0000000113077824 */ /* 0x000fe400010e069c */
[----:B------:R-:W-:Y:S02]  /*94f0*/  IMAD.SHL.U32 R161, R161, 0x20, RZ ;  /* 0x00000020a1a17824 */ /* 0x000fe400078e00ff */
[----:B------:R-:W-:-:S05]  /*9500*/  IMAD.WIDE.U32 R6, R22, UR43, R6 ;  /* 0x0000002b16067c25 */ /* 0x000fca000f8e0006 */
[----:B------:R-:W-:Y:S02]  /*9510*/  IADD3 R7, R159, R7, RZ ;  /* 0x000000079f077210 */ /* 0x000fe40007ffe0ff */
[----:B-1----:R-:W-:-:S04]  /*9520*/  LEA R8, P2, R6, R12, 0x2 ;  /* 0x0000000c06087211 */ /* 0x002fc800078410ff */
[----:B------:R-:W-:Y:S01]  /*9530*/  LEA.HI.X R9, R6, R13, R7, 0x2, P2 ;  /* 0x0000000d06097211 */ /* 0x000fe200010f1407 */
[----:B------:R-:W-:-:S05]  /*9540*/  IMAD.U32 R6, RZ, RZ, UR8 ;  /* 0x00000008ff067e24 */ /* 0x000fca000f8e00ff */
[----:B------:R-:W-:Y:S02]  /*9550*/  SHF.L.U64.HI R160, R6, 0x5, R160 ;  /* 0x0000000506a07819 */ /* 0x000fe400000102a0 */
[----:B------:R-:W-:-:S05]  /*9560*/  IADD3 R6, P2, R161, R4, RZ ;  /* 0x00000004a1067210 */ /* 0x000fca0007f5e0ff */
[----:B------:R-:W-:Y:S01]  /*9570*/  IMAD.X R7, R160, 0x1, R5, P2 ;  /* 0x00000001a0077824 */ /* 0x000fe200010e0605 */
[----:B--2---:R-:W-:-:S05]  /*9580*/  LOP3.LUT R156, R23, 0xffffe000, RZ, 0xc0, !PT ;  /* 0xffffe000179c7812 */ /* 0x004fca00078ec0ff */
[----:B------:R-:W-:-:S04]  /*9590*/  FMUL R156, R156, R16 ;  /* 0x000000109c9c7220 */ /* 0x000fc80000400000 */
[----:B---3--:R-:W-:-:S05]  /*95a0*/  FFMA R156, R157, R2, R156 ;  /* 0x000000029d9c7223 */ /* 0x008fca000000009c */
[----:B------:R-:W-:-:S05]  /*95b0*/  F2FP.TF32.F32.PACK_B R156, R156 ;  /* 0x0000009cff9c723e */ /* 0x000fca00024050ff */
[----:B------:R1:W-:Y:S01]  /*95c0*/  @P1 STG.E desc[UR36][R6.64], R156 ;  /* 0x0000009c06001986 */ /* 0x0003e2000c101924 */
[----:B------:R-:W-:Y:S05]  /*95d0*/  @!P4 BRA `(.L_x_33) ;  /* 0x000000000004c947 */ /* 0x000fea0003800000 */
[----:B------:R2:W5:Y:S02]  /*95e0*/  LDG.E.LTC128B R23, desc[UR36][R8.64+0x4] ;  /* 0x0000042408177981 */ /* 0x000564000c1e1920 */
.L_x_33:
[----:B------:R-:W-:Y:S05]  /*95f0*/  BSYNC B1 ;  /* 0x0000000000017941 */ /* 0x000fea0003800000 */
.L_x_32:
[----:B------:R-:W3:Y:S01]  /*9600*/  LDL.LU R157, [R1+0xc] ;  /* 0x00000c00019d7983 */ /* 0x000ee20000300800 */
[----:B-1---5:R-:W-:Y:S01]  /*9610*/  LOP3.LUT R156, R23, 0xffffe000, RZ, 0xc0, !PT ;  /* 0xffffe000179c7812 */ /* 0x022fe200078ec0ff */
[----:B------:R-:W-:Y:S01]  /*9620*/  BSSY B1, `(.L_x_34) ;  /* 0x0000009000017945 */ /* 0x000fe20003800000 */
[----:B------:R-:W-:-:S03]  /*9630*/  ISETP.GT.AND P1, PT, R0, 0x8, P3 ;  /* 0x000000080000780c */ /* 0x000fc60001f24270 */
[----:B------:R-:W-:-:S04]  /*9640*/  FMUL R156, R156, R16 ;  /* 0x000000109c9c7220 */ /* 0x000fc80000400000 */
[----:B---3--:R-:W-:-:S05]  /*9650*/  FFMA R156, R157, R2, R156 ;  /* 0x000000029d9c7223 */ /* 0x008fca000000009c */
[----:B------:R-:W-:-:S05]  /*9660*/  F2FP.TF32.F32.PACK_B R156, R156 ;  /* 0x0000009cff9c723e */ /* 0x000fca00024050ff */
[----:B------:R1:W-:Y:S02]  /*9670*/  @P4 STG.E desc[UR36][R6.64+0x4], R156 ;  /* 0x0000049c06004986 */ /* 0x0003e4000c101924 */
[----:B-1----:R-:W-:Y:S01]  /*9680*/  IMAD.MOV.U32 R156, RZ, RZ, R23 ;  /* 0x000000ffff9c7224 */ /* 0x002fe200078e0017 */
[----:B------:R-:W-:Y:S06]  /*9690*/  @!P1 BRA `(.L_x_35) ;  /* 0x0000000000049947 */ /* 0x000fec0003800000 */
[----:B------:R1:W5:Y:S02]  /*96a0*/  LDG.E.LTC128B R156, desc[UR36][R10.64+0x20] ;  /* 0x000020240a9c7981 */ /* 0x000364000c1e1920 */
.L_x_35:
[----:B------:R-:W-:Y:S05]  /*96b0*/  BSYNC B1 ;  /* 0x0000000000017941 */ /* 0x000fea0003800000 */
.L_x_34:
[----:B------:R-:W3:Y:S01]  /*96c0*/  LDL.LU R157, [R1+0x10] ;  /* 0x00001000019d7983 */ /* 0x000ee20000300800 */
[----:B-----5:R-:W-:Y:S01]  /*96d0*/  LOP3.LUT R23, R156, 0xffffe000, RZ, 0xc0, !PT ;  /* 0xffffe0009c177812 */ /* 0x020fe200078ec0ff */
[----:B------:R-:W-:Y:S01]  /*96e0*/  BSSY B1, `(.L_x_36) ;  /* 0x0000008000017945 */ /* 0x000fe20003800000 */
[----:B------:R-:W-:-:S03]  /*96f0*/  ISETP.GT.AND P2, PT, R0, 0x9, P3 ;  /* 0x000000090000780c */ /* 0x000fc60001f44270 */
[----:B------:R-:W-:-:S04]  /*9700*/  FMUL R23, R23, R16 ;  /* 0x0000001017177220 */ /* 0x000fc80000400000 */
[----:B---3--:R-:W-:-:S05]  /*9710*/  FFMA R23, R157, R2, R23 ;  /* 0x000000029d177223 */ /* 0x008fca0000000017 */
[----:B------:R-:W-:-:S05]  /*9720*/  F2FP.TF32.F32.PACK_B R23, R23 ;  /* 0x00000017ff17723e */ /* 0x000fca00024050ff */
[----:B------:R3:W-:Y:S01]  /*9730*/  @P1 STG.E desc[UR36][R4.64+0x20], R23 ;  /* 0x0000201704001986 */ /* 0x0007e2000c101924 */
[----:B------:R-:W-:Y:S05]  /*9740*/  @!P2 BRA `(.L_x_37) ;  /* 0x000000000004a947 */ /* 0x000fea0003800000 */
[----:B------:R4:W5:Y:S02]  /*9750*/  LDG.E.LTC128B R156, desc[UR36][R10.64+0x24] ;  /* 0x000024240a9c7981 */ /* 0x000964000c1e1920 */
.L_x_37:
[----:B------:R-:W-:Y:S05]  /*9760*/  BSYNC B1 ;  /* 0x0000000000017941 */ /* 0x000fea0003800000 */
.L_x_36:
[----:B------:R-:W2:Y:S01]  /*9770*/  LDL.LU R157, [R1+0x14] ;  /* 0x00001400019d7983 */ /* 0x000ea20000300800 */
[----:B---3-5:R-:W-:Y:S01]  /*9780*/  LOP3.LUT R23, R156, 0xffffe000, RZ, 0xc0, !PT ;  /* 0xffffe0009c177812 */ /* 0x028fe200078ec0ff */
[----:B------:R-:W-:Y:S01]  /*9790*/  BSSY B1, `(.L_x_38) ;  /* 0x0000008000017945 */ /* 0x000fe20003800000 */
[----:B------:R-:W-:-:S03]  /*97a0*/  ISETP.GT.AND P1, PT, R0, 0x8, P0 ;  /* 0x000000080000780c */ /* 0x000fc60000724270 */
[----:B------:R-:W-:-:S04]  /*97b0*/  FMUL R23, R23, R16 ;  /* 0x0000001017177220 */ /* 0x000fc80000400000 */
[----:B--2---:R-:W-:-:S05]  /*97c0*/  FFMA R23, R157, R2, R23 ;  /* 0x000000029d177223 */ /* 0x004fca0000000017 */
[----:B------:R-:W-:-:S05]  /*97d0*/  F2FP.TF32.F32.PACK_B R23, R23 ;  /* 0x00000017ff17723e */ /* 0x000fca00024050ff */
[----:B------:R2:W-:Y:S01]  /*97e0*/  @P2 STG.E desc[UR36][R4.64+0x24], R23 ;  /* 0x0000241704002986 */ /* 0x0005e2000c101924 */
[----:B------:R-:W-:Y:S05]  /*97f0*/  @!P1 BRA `(.L_x_39) ;  /* 0x0000000000049947 */ /* 0x000fea0003800000 */
[----:B------:R3:W5:Y:S02]  /*9800*/  LDG.E.LTC128B R156, desc[UR36][R8.64+0x20] ;  /* 0x00002024089c7981 */ /* 0x000764000c1e1920 */
.L_x_39:
[----:B------:R-:W-:Y:S05]  /*9810*/  BSYNC B1 ;  /* 0x0000000000017941 */ /* 0x000fea0003800000 */
.L_x_38:
[----:B------:R-:W4:Y:S01]  /*9820*/  LDL.LU R157, [R1+0x18] ;  /* 0x00001800019d7983 */ /* 0x000f220000300800 */
[----:B--2--5:R-:W-:Y:S01]  /*9830*/  LOP3.LUT R23, R156, 0xffffe000, RZ, 0xc0, !PT ;  /* 0xffffe0009c177812 */ /* 0x024fe200078ec0ff */
[----:B------:R-:W-:Y:S01]  /*9840*/  BSSY B1, `(.L_x_40) ;  /* 0x0000008000017945 */ /* 0x000fe20003800000 */
[----:B------:R-:W-:-:S03]  /*9850*/  ISETP.GT.AND P2, PT, R0, 0x9, P0 ;  /* 0x000000090000780c */ /* 0x000fc60000744270 */
[----:B------:R-:W-:-:S04]  /*9860*/  FMUL R23, R23, R16 ;  /* 0x0000001017177220 */ /* 0x000fc80000400000 */
[----:B----4-:R-:W-:-:S05]  /*9870*/  FFMA R23, R157, R2, R23 ;  /* 0x000000029d177223 */ /* 0x010fca0000000017 */
[----:B------:R-:W-:-:S05]  /*9880*/  F2FP.TF32.F32.PACK_B R23, R23 ;  /* 0x00000017ff17723e */ /* 0x000fca00024050ff */
[----:B------:R2:W-:Y:S01]  /*9890*/  @P1 STG.E desc[UR36][R6.64+0x20], R23 ;  /* 0x0000201706001986 */ /* 0x0005e2000c101924 */
[----:B------:R-:W-:Y:S05]  /*98a0*/  @!P2 BRA `(.L_x_41) ;  /* 0x000000000004a947 */ /* 0x000fea0003800000 */
[----:B------:R4:W5:Y:S02]  /*98b0*/  LDG.E.LTC128B R156, desc[UR36][R8.64+0x24] ;  /* 0x00002424089c7981 */ /* 0x000964000c1e1920 */
.L_x_41:
[----:B------:R-:W-:Y:S05]  /*98c0*/  BSYNC B1 ;  /* 0x0000000000017941 */ /* 0x000fea0003800000 */
.L_x_40:
[----:B------:R-:W3:Y:S01]  /*98d0*/  LDL.LU R157, [R1+0x1c] ;  /* 0x00001c00019d7983 */ /* 0x000ee20000300800 */
[----:B--2--5:R-:W-:Y:S01]  /*98e0*/  LOP3.LUT R23, R156, 0xffffe000, RZ, 0xc0, !PT ;  /* 0xffffe0009c177812 */ /* 0x024fe200078ec0ff */
        /* <DEDUP_REMOVED lines=8> */
.L_x_43:
[----:B------:R-:W-:Y:S05]  /*9970*/  BSYNC B1 ;  /* 0x0000000000017941 */ /* 0x000fea0003800000 */
.L_x_42:
        /* <DEDUP_REMOVED lines=10> */
.L_x_45:
[----:B------:R-:W-:Y:S05]  /*9a20*/  BSYNC B1 ;  /* 0x0000000000017941 */ /* 0x000fea0003800000 */
.L_x_44:
        /* <DEDUP_REMOVED lines=10> */
.L_x_47:
[----:B------:R-:W-:Y:S05]  /*9ad0*/  BSYNC B1 ;  /* 0x0000000000017941 */ /* 0x000fea0003800000 */
.L_x_46:
        /* <DEDUP_REMOVED lines=10> */
.L_x_49:
[----:B------:R-:W-:Y:S05]  /*9b80*/  BSYNC B1 ;  /* 0x0000000000017941 */ /* 0x000fea0003800000 */
.L_x_48:
        /* <DEDUP_REMOVED lines=10> */
.L_x_51:
[----:B------:R-:W-:Y:S05]  /*9c30*/  BSYNC B1 ;  /* 0x0000000000017941 */ /* 0x000fea0003800000 */
.L_x_50:
        /* <DEDUP_REMOVED lines=10> */
.L_x_53:
[----:B------:R-:W-:Y:S05]  /*9ce0*/  BSYNC B1 ;  /* 0x0000000000017941 */ /* 0x000fea0003800000 */
.L_x_52:
        /* <DEDUP_REMOVED lines=10> */
.L_x_55:
[----:B------:R-:W-:Y:S05]  /*9d90*/  BSYNC B1 ;  /* 0x0000000000017941 */ /* 0x000fea0003800000 */
.L_x_54:
        /* <DEDUP_REMOVED lines=10> */
.L_x_57:
[----:B------:R-:W-:Y:S05]  /*9e40*/  BSYNC B1 ;  /* 0x0000000000017941 */ /* 0x000fea0003800000 */
.L_x_56:
        /* <DEDUP_REMOVED lines=10> */
.L_x_59:
[----:B------:R-:W-:Y:S05]  /*9ef0*/  BSYNC B1 ;  /* 0x0000000000017941 */ /* 0x000fea0003800000 */
.L_x_58:
        /* <DEDUP_REMOVED lines=10> */
.L_x_61:
[----:B------:R-:W-:Y:S05]  /*9fa0*/  BSYNC B1 ;  /* 0x0000000000017941 */ /* 0x000fea0003800000 */
.L_x_60:
        /* <DEDUP_REMOVED lines=10> */
.L_x_63:
[----:B------:R-:W-:Y:S05]  /*a050*/  BSYNC B1 ;  /* 0x0000000000017941 */ /* 0x000fea0003800000 */
.L_x_62:
        /* <DEDUP_REMOVED lines=10> */
.L_x_65:
[----:B------:R-:W-:Y:S05]  /*a100*/  BSYNC B1 ;  /* 0x0000000000017941 */ /* 0x000fea0003800000 */
.L_x_64:
        /* <DEDUP_REMOVED lines=10> */
.L_x_67:
[----:B------:R-:W-:Y:S05]  /*a1b0*/  BSYNC B1 ;  /* 0x0000000000017941 */ /* 0x000fea0003800000 */
.L_x_66:
        /* <DEDUP_REMOVED lines=10> */
.L_x_69:
[----:B------:R-:W-:Y:S05]  /*a260*/  BSYNC B1 ;  /* 0x0000000000017941 */ /* 0x000fea0003800000 */
.L_x_68:
        /* <DEDUP_REMOVED lines=10> */
.L_x_71:
[----:B------:R-:W-:Y:S05]  /*a310*/  BSYNC B1 ;  /* 0x0000000000017941 */ /* 0x000fea0003800000 */
.L_x_70:
        /* <DEDUP_REMOVED lines=10> */
.L_x_73:
[----:B------:R-:W-:Y:S05]  /*a3c0*/  BSYNC B1 ;  /* 0x0000000000017941 */ /* 0x000fea0003800000 */
.L_x_72:
        /* <DEDUP_REMOVED lines=10> */
.L_x_75:
[----:B------:R-:W-:Y:S05]  /*a470*/  BSYNC B1 ;  /* 0x0000000000017941 */ /* 0x000fea0003800000 */
.L_x_74:
        /* <DEDUP_REMOVED lines=10> */
.L_x_77:
[----:B------:R-:W-:Y:S05]  /*a520*/  BSYNC B1 ;  /* 0x0000000000017941 */ /* 0x000fea0003800000 */
.L_x_76:
        /* <DEDUP_REMOVED lines=10> */
.L_x_79:
[----:B------:R-:W-:Y:S05]  /*a5d0*/  BSYNC B1 ;  /* 0x0000000000017941 */ /* 0x000fea0003800000 */
.L_x_78:
        /* <DEDUP_REMOVED lines=10> */
.L_x_81:
[----:B------:R-:W-:Y:S05]  /*a680*/  BSYNC B1 ;  /* 0x0000000000017941 */ /* 0x000fea0003800000 */
.L_x_80:
        /* <DEDUP_REMOVED lines=10> */
.L_x_83:
[----:B------:R-:W-:Y:S05]  /*a730*/  BSYNC B1 ;  /* 0x0000000000017941 */ /* 0x000fea0003800000 */
.L_x_82:
        /* <DEDUP_REMOVED lines=10> */
.L_x_85:
[----:B------:R-:W-:Y:S05]  /*a7e0*/  BSYNC B1 ;  /* 0x0000000000017941 */ /* 0x000fea0003800000 */
.L_x_84:
        /* <DEDUP_REMOVED lines=10> */
.L_x_87:
[----:B------:R-:W-:Y:S05]  /*a890*/  BSYNC B1 ;  /* 0x0000000000017941 */ /* 0x000fea0003800000 */
.L_x_86:
        /* <DEDUP_REMOVED lines=10> */
.L_x_89:
[----:B------:R-:W-:Y:S05]  /*a940*/  BSYNC B1 ;  /* 0x0000000000017941 */ /* 0x000fea0003800000 */
.L_x_88:
        /* <DEDUP_REMOVED lines=10> */
.L_x_91:
[----:B------:R-:W-:Y:S05]  /*a9f0*/  BSYNC B1 ;  /* 0x0000000000017941 */ /* 0x000fea0003800000 */
.L_x_90:
        /* <DEDUP_REMOVED lines=10> */
.L_x_93:
[----:B------:R-:W-:Y:S05]  /*aaa0*/  BSYNC B1 ;  /* 0x0000000000017941 */ /* 0x000fea0003800000 */
.L_x_92:
        /* <DEDUP_REMOVED lines=10> */
.L_x_95:
[----:B------:R-:W-:Y:S05]  /*ab50*/  BSYNC B1 ;  /* 0x0000000000017941 */ /* 0x000fea0003800000 */
.L_x_94:
        /* <DEDUP_REMOVED lines=10> */
.L_x_97:
[----:B------:R-:W-:Y:S05]  /*ac00*/  BSYNC B1 ;  /* 0x0000000000017941 */ /* 0x000fea0003800000 */
.L_x_96:
        /* <DEDUP_REMOVED lines=10> */
.L_x_99:
[----:B------:R-:W-:Y:S05]  /*acb0*/  BSYNC B1 ;  /* 0x0000000000017941 */ /* 0x000fea0003800000 */
.L_x_98:
        /* <DEDUP_REMOVED lines=10> */
.L_x_101:
[----:B------:R-:W-:Y:S05]  /*ad60*/  BSYNC B1 ;  /* 0x0000000000017941 */ /* 0x000fea0003800000 */
.L_x_100:
        /* <DEDUP_REMOVED lines=10> */
.L_x_103:
[----:B------:R-:W-:Y:S05]  /*ae10*/  BSYNC B1 ;  /* 0x0000000000017941 */ /* 0x000fea0003800000 */
.L_x_102:
        /* <DEDUP_REMOVED lines=10> */
.L_x_105:
[----:B------:R-:W-:Y:S05]  /*aec0*/  BSYNC B1 ;  /* 0x0000000000017941 */ /* 0x000fea0003800000 */
.L_x_104:
        /* <DEDUP_REMOVED lines=10> */
.L_x_107:
[----:B------:R-:W-:Y:S05]  /*af70*/  BSYNC B1 ;  /* 0x0000000000017941 */ /* 0x000fea0003800000 */
.L_x_106:
        /* <DEDUP_REMOVED lines=10> */
.L_x_109:
[----:B------:R-:W-:Y:S05]  /*b020*/  BSYNC B1 ;  /* 0x0000000000017941 */ /* 0x000fea0003800000 */
.L_x_108:
        /* <DEDUP_REMOVED lines=10> */
.L_x_111:
[----:B------:R-:W-:Y:S05]  /*b0d0*/  BSYNC B1 ;  /* 0x0000000000017941 */ /* 0x000fea0003800000 */
.L_x_110:
        /* <DEDUP_REMOVED lines=10> */
.L_x_113:
[----:B------:R-:W-:Y:S05]  /*b180*/  BSYNC B1 ;  /* 0x0000000000017941 */ /* 0x000fea0003800000 */
.L_x_112:
        /* <DEDUP_REMOVED lines=10> */
.L_x_115:
[----:B------:R-:W-:Y:S05]  /*b230*/  BSYNC B1 ;  /* 0x0000000000017941 */ /* 0x000fea0003800000 */
.L_x_114:
        /* <DEDUP_REMOVED lines=10> */
.L_x_117:
[----:B------:R-:W-:Y:S05]  /*b2e0*/  BSYNC B1 ;  /* 0x0000000000017941 */ /* 0x000fea0003800000 */
.L_x_116:
        /* <DEDUP_REMOVED lines=10> */
.L_x_119:
[----:B------:R-:W-:Y:S05]  /*b390*/  BSYNC B1 ;  /* 0x0000000000017941 */ /* 0x000fea0003800000 */
.L_x_118:
        /* <DEDUP_REMOVED lines=10> */
.L_x_121:
[----:B------:R-:W-:Y:S05]  /*b440*/  BSYNC B1 ;  /* 0x0000000000017941 */ /* 0x000fea0003800000 */
.L_x_120:
[----:B--2---:R-:W2:Y:S01]  /*b450*/  LDL.LU R23, [R1+0xbc] ;  /* 0x0000bc0001177983 */ /* 0x004ea20000300800 */
[----:B-----5:R-:W-:Y:S01]  /*b460*/  LOP3.LUT R157, R156, 0xffffe000, RZ, 0xc0, !PT ;  /* 0xffffe0009c9d7812 */ /* 0x020fe200078ec0ff */
[----:B------:R-:W-:Y:S01]  /*b470*/  BSSY B1, `(.L_x_122) ;  /* 0x0000009000017945 */ /* 0x000fe20003800000 */
[----:B------:R-:W-:-:S03]  /*b480*/  ISETP.GT.AND P1, PT, R0, 0x60, P3 ;  /* 0x000000600000780c */ /* 0x000fc60001f24270 */
[----:B------:R-:W-:-:S04]  /*b490*/  FMUL R157, R157, R16 ;  /* 0x000000109d9d7220 */ /* 0x000fc80000400000 */
[----:B--2---:R-:W-:Y:S01]  /*b4a0*/  FFMA R157, R23, R2, R157 ;  /* 0x00000002179d7223 */ /* 0x004fe2000000009d */
[----:B------:R-:W-:-:S04]  /*b4b0*/  IMAD.MOV.U32 R23, RZ, RZ, R156 ;  /* 0x000000ffff177224 */ /* 0x000fc800078e009c */
[----:B------:R-:W-:-:S05]  /*b4c0*/  F2FP.TF32.F32.PACK_B R157, R157 ;  /* 0x0000009dff9d723e */ /* 0x000fca00024050ff */
[----:B------:R2:W-:Y:S01]  /*b4d0*/  @P2 STG.E desc[UR36][R6.64+0x164], R157 ;  /* 0x0001649d06002986 */ /* 0x0005e2000c101924 */
[----:B------:R-:W-:Y:S05]  /*b4e0*/  @!P1 BRA `(.L_x_123) ;  /* 0x0000000000049947 */ /* 0x000fea0003800000 */
[----:B------:R0:W5:Y:S02]  /*b4f0*/  LDG.E.LTC128B R23, desc[UR36][R10.64+0x180] ;  /* 0x000180240a177981 */ /* 0x000164000c1e1920 */
.L_x_123:
[----:B------:R-:W-:Y:S05]  /*b500*/  BSYNC B1 ;  /* 0x0000000000017941 */ /* 0x000fea0003800000 */
.L_x_122:
[----:B--2---:R-:W2:Y:S01]  /*b510*/  LDL.LU R157, [R1+0xc0] ;  /* 0x0000c000019d7983 */ /* 0x004ea20000300800 */
[----:B-----5:R-:W-:Y:S01]  /*b520*/  LOP3.LUT R156, R23, 0xffffe000, RZ, 0xc0, !PT ;  /* 0xffffe000179c7812 */ /* 0x020fe200078ec0ff */
        /* <DEDUP_REMOVED lines=8> */
.L_x_125:
[----:B------:R-:W-:Y:S05]  /*b5b0*/  BSYNC B1 ;  /* 0x0000000000017941 */ /* 0x000fea0003800000 */
.L_x_124:
        /* <DEDUP_REMOVED lines=10> */
.L_x_127:
[----:B------:R-:W-:Y:S05]  /*b660*/  BSYNC B1 ;  /* 0x0000000000017941 */ /* 0x000fea0003800000 */
.L_x_126:
        /* <DEDUP_REMOVED lines=10> */
.L_x_129:
[----:B------:R-:W-:Y:S05]  /*b710*/  BSYNC B1 ;  /* 0x0000000000017941 */ /* 0x000fea0003800000 */
.L_x_128:
        /* <DEDUP_REMOVED lines=10> */
.L_x_131:
[----:B------:R-:W-:Y:S05]  /*b7c0*/  BSYNC B1 ;  /* 0x0000000000017941 */ /* 0x000fea0003800000 */
.L_x_130:
        /* <DEDUP_REMOVED lines=10> */
.L_x_133:
[----:B------:R-:W-:Y:S05]  /*b870*/  BSYNC B1 ;  /* 0x0000000000017941 */ /* 0x000fea0003800000 */
.L_x_132:
        /* <DEDUP_REMOVED lines=10> */
.L_x_135:
[----:B------:R-:W-:Y:S05]  /*b920*/  BSYNC B1 ;  /* 0x0000000000017941 */ /* 0x000fea0003800000 */
.L_x_134:
        /* <DEDUP_REMOVED lines=10> */
.L_x_137:
[----:B------:R-:W-:Y:S05]  /*b9d0*/  BSYNC B1 ;  /* 0x0000000000017941 */ /* 0x000fea0003800000 */
.L_x_136:
        /* <DEDUP_REMOVED lines=10> */
.L_x_139:
[----:B------:R-:W-:Y:S05]  /*ba80*/  BSYNC B1 ;  /* 0x0000000000017941 */ /* 0x000fea0003800000 */
.L_x_138:
        /* <DEDUP_REMOVED lines=10> */
.L_x_141:
[----:B------:R-:W-:Y:S05]  /*bb30*/  BSYNC B1 ;  /* 0x0000000000017941 */ /* 0x000fea0003800000 */
.L_x_140:
        /* <DEDUP_REMOVED lines=10> */
.L_x_143:
[----:B------:R-:W-:Y:S05]  /*bbe0*/  BSYNC B1 ;  /* 0x0000000000017941 */ /* 0x000fea0003800000 */
.L_x_142:
        /* <DEDUP_REMOVED lines=10> */
.L_x_145:
[----:B------:R-:W-:Y:S05]  /*bc90*/  BSYNC B1 ;  /* 0x0000000000017941 */ /* 0x000fea0003800000 */
.L_x_144:
        /* <DEDUP_REMOVED lines=10> */
.L_x_147:
[----:B------:R-:W-:Y:S05]  /*bd40*/  BSYNC B1 ;  /* 0x0000000000017941 */ /* 0x000fea0003800000 */
.L_x_146:
        /* <DEDUP_REMOVED lines=10> */
.L_x_149:
[----:B------:R-:W-:Y:S05]  /*bdf0*/  BSYNC B1 ;  /* 0x0000000000017941 */ /* 0x000fea0003800000 */
.L_x_148:
        /* <DEDUP_REMOVED lines=10> */
.L_x_151:
[----:B------:R-:W-:Y:S05]  /*bea0*/  BSYNC B1 ;  /* 0x0000000000017941 */ /* 0x000fea0003800000 */
.L_x_150:
        /* <DEDUP_REMOVED lines=10> */
.L_x_153:
[----:B------:R-:W-:Y:S05]  /*bf50*/  BSYNC B1 ;  /* 0x0000000000017941 */ /* 0x000fea0003800000 */
.L_x_152:
        /* <DEDUP_REMOVED lines=10> */
.L_x_155:
[----:B------:R-:W-:Y:S05]  /*c000*/  BSYNC B1 ;  /* 0x0000000000017941 */ /* 0x000fea0003800000 */
.L_x_154:
        /* <DEDUP_REMOVED lines=10> */
.L_x_157:
[----:B------:R-:W-:Y:S05]  /*c0b0*/  BSYNC B1 ;  /* 0x0000000000017941 */ /* 0x000fea0003800000 */
.L_x_156:
        /* <DEDUP_REMOVED lines=10> */
.L_x_159:
[----:B------:R-:W-:Y:S05]  /*c160*/  BSYNC B1 ;  /* 0x0000000000017941 */ /* 0x000fea0003800000 */
.L_x_158:
        /* <DEDUP_REMOVED lines=10> */
.L_x_161:
[----:B------:R-:W-:Y:S05]  /*c210*/  BSYNC B1 ;  /* 0x0000000000017941 */ /* 0x000fea0003800000 */
.L_x_160:
        /* <DEDUP_REMOVED lines=10> */
.L_x_163:
[----:B------:R-:W-:Y:S05]  /*c2c0*/  BSYNC B1 ;  /* 0x0000000000017941 */ /* 0x000fea0003800000 */
.L_x_162:
        /* <DEDUP_REMOVED lines=10> */
.L_x_165:
[----:B------:R-:W-:Y:S05]  /*c370*/  BSYNC B1 ;  /* 0x0000000000017941 */ /* 0x000fea0003800000 */
.L_x_164:
        /* <DEDUP_REMOVED lines=10> */
.L_x_167:
[----:B------:R-:W-:Y:S05]  /*c420*/  BSYNC B1 ;  /* 0x0000000000017941 */ /* 0x000fea0003800000 */
.L_x_166:
        /* <DEDUP_REMOVED lines=10> */
.L_x_169:
[----:B------:R-:W-:Y:S05]  /*c4d0*/  BSYNC B1 ;  /* 0x0000000000017941 */ /* 0x000fea0003800000 */
.L_x_168:
        /* <DEDUP_REMOVED lines=10> */
.L_x_171:
[----:B------:R-:W-:Y:S05]  /*c580*/  BSYNC B1 ;  /* 0x0000000000017941 */ /* 0x000fea0003800000 */
.L_x_170:
        /* <DEDUP_REMOVED lines=10> */
.L_x_173:
[----:B------:R-:W-:Y:S05]  /*c630*/  BSYNC B1 ;  /* 0x0000000000017941 */ /* 0x000fea0003800000 */
.L_x_172:
        /* <DEDUP_REMOVED lines=10> */
.L_x_175:
[----:B------:R-:W-:Y:S05]  /*c6e0*/  BSYNC B1 ;  /* 0x0000000000017941 */ /* 0x000fea0003800000 */
.L_x_174:
        /* <DEDUP_REMOVED lines=10> */
.L_x_177:
[----:B------:R-:W-:Y:S05]  /*c790*/  BSYNC B1 ;  /* 0x0000000000017941 */ /* 0x000fea0003800000 */
.L_x_176:
        /* <DEDUP_REMOVED lines=10> */
.L_x_179:
[----:B------:R-:W-:Y:S05]  /*c840*/  BSYNC B1 ;  /* 0x0000000000017941 */ /* 0x000fea0003800000 */
.L_x_178:
        /* <DEDUP_REMOVED lines=10> */
.L_x_181:
[----:B------:R-:W-:Y:S05]  /*c8f0*/  BSYNC B1 ;  /* 0x0000000000017941 */ /* 0x000fea0003800000 */
.L_x_180:
        /* <DEDUP_REMOVED lines=10> */
.L_x_183:
[----:B------:R-:W-:Y:S05]  /*c9a0*/  BSYNC B1 ;  /* 0x0000000000017941 */ /* 0x000fea0003800000 */
.L_x_182:
        /* <DEDUP_REMOVED lines=10> */
.L_x_185:
[----:B------:R-:W-:Y:S05]  /*ca50*/  BSYNC B1 ;  /* 0x0000000000017941 */ /* 0x000fea0003800000 */
.L_x_184:
        /* <DEDUP_REMOVED lines=10> */
.L_x_187:
[----:B------:R-:W-:Y:S05]  /*cb00*/  BSYNC B1 ;  /* 0x0000000000017941 */ /* 0x000fea0003800000 */
.L_x_186:
        /* <DEDUP_REMOVED lines=10> */
.L_x_189:
[----:B------:R-:W-:Y:S05]  /*cbb0*/  BSYNC B1 ;  /* 0x0000000000017941 */ /* 0x000fea0003800000 */
.L_x_188:
        /* <DEDUP_REMOVED lines=10> */
.L_x_191:
[----:B------:R-:W-:Y:S05]  /*cc60*/  BSYNC B1 ;  /* 0x0000000000017941 */ /* 0x000fea0003800000 */
.L_x_190:
        /* <DEDUP_REMOVED lines=10> */
.L_x_193:
[----:B------:R-:W-:Y:S05]  /*cd10*/  BSYNC B1 ;  /* 0x0000000000017941 */ /* 0x000fea0003800000 */
.L_x_192:
        /* <DEDUP_REMOVED lines=10> */
.L_x_195:
[----:B------:R-:W-:Y:S05]  /*cdc0*/  BSYNC B1 ;  /* 0x0000000000017941 */ /* 0x000fea0003800000 */
.L_x_194:
        /* <DEDUP_REMOVED lines=10> */
.L_x_197:
[----:B------:R-:W-:Y:S05]  /*ce70*/  BSYNC B1 ;  /* 0x0000000000017941 */ /* 0x000fea0003800000 */
.L_x_196:
        /* <DEDUP_REMOVED lines=10> */
.L_x_199:
[----:B------:R-:W-:Y:S05]  /*cf20*/  BSYNC B1 ;  /* 0x0000000000017941 */ /* 0x000fea0003800000 */
.L_x_198:
        /* <DEDUP_REMOVED lines=10> */
.L_x_201:
[----:B------:R-:W-:Y:S05]  /*cfd0*/  BSYNC B1 ;  /* 0x0000000000017941 */ /* 0x000fea0003800000 */
.L_x_200:
        /* <DEDUP_REMOVED lines=10> */
.L_x_203:
[----:B------:R-:W-:Y:S05]  /*d080*/  BSYNC B1 ;  /* 0x0000000000017941 */ /* 0x000fea0003800000 */
.L_x_202:
        /* <DEDUP_REMOVED lines=10> */
.L_x_205:
[----:B------:R-:W-:Y:S05]  /*d130*/  BSYNC B1 ;  /* 0x0000000000017941 */ /* 0x000fea0003800000 */
.L_x_204:
        /* <DEDUP_REMOVED lines=10> */
.L_x_207:
[----:B------:R-:W-:Y:S05]  /*d1e0*/  BSYNC B1 ;  /* 0x0000000000017941 */ /* 0x000fea0003800000 */
.L_x_206:
        /* <DEDUP_REMOVED lines=10> */
.L_x_209:
[----:B------:R-:W-:Y:S05]  /*d290*/  BSYNC B1 ;  /* 0x0000000000017941 */ /* 0x000fea0003800000 */
.L_x_208:
        /* <DEDUP_REMOVED lines=10> */
.L_x_211:
[----:B------:R-:W-:Y:S05]  /*d340*/  BSYNC B1 ;  /* 0x0000000000017941 */ /* 0x000fea0003800000 */
.L_x_210:
        /* <DEDUP_REMOVED lines=10> */
.L_x_213:
[----:B------:R-:W-:Y:S05]  /*d3f0*/  BSYNC B1 ;  /* 0x0000000000017941 */ /* 0x000fea0003800000 */
.L_x_212:
        /* <DEDUP_REMOVED lines=10> */
.L_x_215:
[----:B------:R-:W-:Y:S05]  /*d4a0*/  BSYNC B1 ;  /* 0x0000000000017941 */ /* 0x000fea0003800000 */
.L_x_214:
        /* <DEDUP_REMOVED lines=10> */
.L_x_217:
[----:B------:R-:W-:Y:S05]  /*d550*/  BSYNC B1 ;  /* 0x0000000000017941 */ /* 0x000fea0003800000 */
.L_x_216:
        /* <DEDUP_REMOVED lines=10> */
.L_x_219:
[----:B------:R-:W-:Y:S05]  /*d600*/  BSYNC B1 ;  /* 0x0000000000017941 */ /* 0x000fea0003800000 */
.L_x_218:
        /* <DEDUP_REMOVED lines=10> */
.L_x_221:
[----:B------:R-:W-:Y:S05]  /*d6b0*/  BSYNC B1 ;  /* 0x0000000000017941 */ /* 0x000fea0003800000 */
.L_x_220:
        /* <DEDUP_REMOVED lines=10> */
.L_x_223:
[----:B------:R-:W-:Y:S05]  /*d760*/  BSYNC B1 ;  /* 0x0000000000017941 */ /* 0x000fea0003800000 */
.L_x_222:
        /* <DEDUP_REMOVED lines=10> */
.L_x_225:
[----:B------:R-:W-:Y:S05]  /*d810*/  BSYNC B1 ;  /* 0x0000000000017941 */ /* 0x000fea0003800000 */
.L_x_224:
        /* <DEDUP_REMOVED lines=10> */
.L_x_227:
[----:B------:R-:W-:Y:S05]  /*d8c0*/  BSYNC B1 ;  /* 0x0000000000017941 */ /* 0x000fea0003800000 */
.L_x_226:
        /* <DEDUP_REMOVED lines=10> */
.L_x_229:
[----:B------:R-:W-:Y:S05]  /*d970*/  BSYNC B1 ;  /* 0x0000000000017941 */ /* 0x000fea0003800000 */
.L_x_228:
        /* <DEDUP_REMOVED lines=10> */
.L_x_231:
[----:B------:R-:W-:Y:S05]  /*da20*/  BSYNC B1 ;  /* 0x0000000000017941 */ /* 0x000fea0003800000 */
.L_x_230:
        /* <DEDUP_REMOVED lines=10> */
.L_x_233:
[----:B------:R-:W-:Y:S05]  /*dad0*/  BSYNC B1 ;  /* 0x0000000000017941 */ /* 0x000fea0003800000 */
.L_x_232:
        /* <DEDUP_REMOVED lines=10> */
.L_x_235:
[----:B------:R-:W-:Y:S05]  /*db80*/  BSYNC B1 ;  /* 0x0000000000017941 */ /* 0x000fea0003800000 */
.L_x_234:
        /* <DEDUP_REMOVED lines=10> */
.L_x_237:
[----:B------:R-:W-:Y:S05]  /*dc30*/  BSYNC B1 ;  /* 0x0000000000017941 */ /* 0x000fea0003800000 */
.L_x_236:
        /* <DEDUP_REMOVED lines=10> */
.L_x_239:
[----:B------:R-:W-:Y:S05]  /*dce0*/  BSYNC B1 ;  /* 0x0000000000017941 */ /* 0x000fea0003800000 */
.L_x_238:
        /* <DEDUP_REMOVED lines=10> */
.L_x_241:
[----:B------:R-:W-:Y:S05]  /*dd90*/  BSYNC B1 ;  /* 0x0000000000017941 */ /* 0x000fea0003800000 */
.L_x_240:
        /* <DEDUP_REMOVED lines=10> */
.L_x_243:
[----:B------:R-:W-:Y:S05]  /*de40*/  BSYNC B1 ;  /* 0x0000000000017941 */ /* 0x000fea0003800000 */
.L_x_242:
        /* <DEDUP_REMOVED lines=10> */
.L_x_245:
[----:B------:R-:W-:Y:S05]  /*def0*/  BSYNC B1 ;  /* 0x0000000000017941 */ /* 0x000fea0003800000 */
.L_x_244:
        /* <DEDUP_REMOVED lines=10> */
.L_x_247:
[----:B------:R-:W-:Y:S05]  /*dfa0*/  BSYNC B1 ;  /* 0x0000000000017941 */ /* 0x000fea0003800000 */
.L_x_246:
        /* <DEDUP_REMOVED lines=10> */
.L_x_249:
[----:B------:R-:W-:Y:S05]  /*e050*/  BSYNC B1 ;  /* 0x0000000000017941 */ /* 0x000fea0003800000 */
.L_x_248:
        /* <DEDUP_REMOVED lines=10> */
.L_x_251:
[----:B------:R-:W-:Y:S05]  /*e100*/  BSYNC B1 ;  /* 0x0000000000017941 */ /* 0x000fea0003800000 */
.L_x_250:
        /* <DEDUP_REMOVED lines=10> */
.L_x_253:
[----:B------:R-:W-:Y:S05]  /*e1b0*/  BSYNC B1 ;  /* 0x0000000000017941 */ /* 0x000fea0003800000 */
.L_x_252:
        /* <DEDUP_REMOVED lines=10> */
.L_x_255:
[----:B------:R-:W-:Y:S05]  /*e260*/  BSYNC B1 ;  /* 0x0000000000017941 */ /* 0x000fea0003800000 */
.L_x_254:
        /* <DEDUP_REMOVED lines=10> */
.L_x_257:
[----:B------:R-:W-:Y:S05]  /*e310*/  BSYNC B1 ;  /* 0x0000000000017941 */ /* 0x000fea0003800000 */
.L_x_256:
        /* <DEDUP_REMOVED lines=10> */
.L_x_259:
[----:B------:R-:W-:Y:S05]  /*e3c0*/  BSYNC B1 ;  /* 0x0000000000017941 */ /* 0x000fea0003800000 */
.L_x_258:
        /* <DEDUP_REMOVED lines=10> */
.L_x_261:
[----:B------:R-:W-:Y:S05]  /*e470*/  BSYNC B1 ;  /* 0x0000000000017941 */ /* 0x000fea0003800000 */
.L_x_260:
        /* <DEDUP_REMOVED lines=10> */
.L_x_263:
[----:B------:R-:W-:Y:S05]  /*e520*/  BSYNC B1 ;  /* 0x0000000000017941 */ /* 0x000fea0003800000 */
.L_x_262:
        /* <DEDUP_REMOVED lines=10> */
.L_x_265:
[----:B------:R-:W-:Y:S05]  /*e5d0*/  BSYNC B1 ;  /* 0x0000000000017941 */ /* 0x000fea0003800000 */
.L_x_264:
        /* <DEDUP_REMOVED lines=10> */
.L_x_267:
[----:B------:R-:W-:Y:S05]  /*e680*/  BSYNC B1 ;  /* 0x0000000000017941 */ /* 0x000fea0003800000 */
.L_x_266:
        /* <DEDUP_REMOVED lines=10> */
.L_x_269:
[----:B------:R-:W-:Y:S05]  /*e730*/  BSYNC B1 ;  /* 0x0000000000017941 */ /* 0x000fea0003800000 */
.L_x_268:
        /* <DEDUP_REMOVED lines=10> */
.L_x_271:
[----:B------:R-:W-:Y:S05]  /*e7e0*/  BSYNC B1 ;  /* 0x0000000000017941 */ /* 0x000fea0003800000 */
.L_x_270:
        /* <DEDUP_REMOVED lines=10> */
.L_x_273:
[----:B------:R-:W-:Y:S05]  /*e890*/  BSYNC B1 ;  /* 0x0000000000017941 */ /* 0x000fea0003800000 */
.L_x_272:
        /* <DEDUP_REMOVED lines=10> */
.L_x_275:
[----:B------:R-:W-:Y:S05]  /*e940*/  BSYNC B1 ;  /* 0x0000000000017941 */ /* 0x000fea0003800000 */
.L_x_274:
        /* <DEDUP_REMOVED lines=10> */
.L_x_277:
[----:B------:R-:W-:Y:S05]  /*e9f0*/  BSYNC B1 ;  /* 0x0000000000017941 */ /* 0x000fea0003800000 */
.L_x_276:
[----:B01-34-:R-:W3:Y:S01]  /*ea00*/  LDL.LU R10, [R1+0x1f4] ;  /* 0x0001f400010a7983 */ /* 0x01bee20000300800 */
        /* <DEDUP_REMOVED lines=9> */
.L_x_279:
[----:B------:R-:W-:Y:S05]  /*eaa0*/  BSYNC B1 ;  /* 0x0000000000017941 */ /* 0x000fea0003800000 */
.L_x_278:
[----:B------:R-:W3:Y:S01]  /*eab0*/  LDL.LU R10, [R1+0x1f8] ;  /* 0x0001f800010a7983 */ /* 0x000ee20000300800 */
[----:B0----5:R-:W-:Y:S01]  /*eac0*/  LOP3.LUT R11, R23, 0xffffe000, RZ, 0xc0, !PT ;  /* 0xffffe000170b7812 */ /* 0x021fe200078ec0ff */
[----:B------:R-:W-:Y:S01]  /*ead0*/  BSSY B1, `(.L_x_280) ;  /* 0x000000b000017945 */ /* 0x000fe20003800000 */
[----:B------:R-:W-:Y:S02]  /*eae0*/  ISETP.GT.AND P1, PT, R0, 0xf9, P0 ;  /* 0x000000f90000780c */ /* 0x000fe40000724270 */
[----:B------:R-:W-:Y:S01]  /*eaf0*/  IADD3 R169, P2, R3, 0x80, RZ ;  /* 0x0000008003a97810 */ /* 0x000fe20007f5e0ff */
[----:B------:R-:W-:-:S04]  /*eb00*/  FMUL R11, R11, R16 ;  /* 0x000000100b0b7220 */ /* 0x000fc80000400000 */
[----:B------:R-:W-:Y:S02]  /*eb10*/  IMAD.X R3, RZ, RZ, UR7, P2 ;  /* 0x00000007ff037e24 */ /* 0x000fe400090e06ff */
[----:B---3--:R-:W-:Y:S02]  /*eb20*/  FFMA R11, R10, R2, R11 ;  /* 0x000000020a0b7223 */ /* 0x008fe4000000000b */
[----:B------:R-:W-:-:S03]  /*eb30*/  IMAD R10, R3, R14, RZ ;  /* 0x0000000e030a7224 */ /* 0x000fc600078e02ff */
[----:B------:R-:W-:-:S05]  /*eb40*/  F2FP.TF32.F32.PACK_B R11, R11 ;  /* 0x0000000bff0b723e */ /* 0x000fca00024050ff */
[----:B------:R0:W-:Y:S01]  /*eb50*/  @P4 STG.E desc[UR36][R6.64+0x3e0], R11 ;  /* 0x0003e00b06004986 */ /* 0x0001e2000c101924 */
[----:B------:R-:W-:Y:S05]  /*eb60*/  @!P1 BRA `(.L_x_281) ;  /* 0x0000000000049947 */ /* 0x000fea0003800000 */
[----:B------:R3:W5:Y:S02]  /*eb70*/  LDG.E.LTC128B R23, desc[UR36][R8.64+0x3e4] ;  /* 0x0003e42408177981 */ /* 0x000764000c1e1920 */
.L_x_281:
[----:B------:R-:W-:Y:S05]  /*eb80*/  BSYNC B1 ;  /* 0x0000000000017941 */ /* 0x000fea0003800000 */
.L_x_280:
[----:B0-----:R-:W4:Y:S01]  /*eb90*/  LDL.LU R11, [R1+0x1fc] ;  /* 0x0001fc00010b7983 */ /* 0x001f220000300800 */
[----:B-----5:R-:W-:Y:S01]  /*eba0*/  LOP3.LUT R3, R23, 0xffffe000, RZ, 0xc0, !PT ;  /* 0xffffe00017037812 */ /* 0x020fe200078ec0ff */
[C---:B------:R-:W-:Y:S01]  /*ebb0*/  IMAD R167, R169.reuse, R15, R10 ;  /* 0x0000000fa9a77224 */ /* 0x040fe200078e020a */
[----:B------:R-:W-:Y:S01]  /*ebc0*/  ISETP.GT.AND P0, PT, R158, 0x80, PT ;  /* 0x000000809e00780c */ /* 0x000fe20003f04270 */
[----:B-1-3--:R-:W-:-:S04]  /*ebd0*/  IMAD.WIDE.U32 R8, R169, R14, R20 ;  /* 0x0000000ea9087225 */ /* 0x00afc800078e0014 */
[----:B------:R-:W-:Y:S01]  /*ebe0*/  FMUL R3, R3, R16 ;  /* 0x0000001003037220 */ /* 0x000fe20000400000 */
[----:B------:R-:W-:Y:S01]  /*ebf0*/  ISETP.GT.AND P4, PT, R0, RZ, P0 ;  /* 0x000000ff0000720c */ /* 0x000fe20000784270 */
[----:B------:R-:W-:Y:S01]  /*ec00*/  IMAD.IADD R9, R9, 0x1, R167 ;  /* 0x0000000109097824 */ /* 0x000fe200078e02a7 */
[----:B------:R-:W-:Y:S01]  /*ec10*/  LEA R10, P2, R8, R12, 0x2 ;  /* 0x0000000c080a7211 */ /* 0x000fe200078410ff */
[----:B----4-:R-:W-:-:S03]  /*ec20*/  FFMA R15, R11, R2, R3 ;  /* 0x000000020b0f7223 */ /* 0x010fc60000000003 */
[----:B------:R-:W-:Y:S02]  /*ec30*/  LEA.HI.X R11, R8, R13, R9, 0x2, P2 ;  /* 0x0000000d080b7211 */ /* 0x000fe400010f1409 */
[----:B------:R-:W-:-:S05]  /*ec40*/  F2FP.TF32.F32.PACK_B R15, R15 ;  /* 0x0000000fff0f723e */ /* 0x000fca00024050ff */
[----:B------:R0:W-:Y:S04]  /*ec50*/  @P1 STG.E desc[UR36][R6.64+0x3e4], R15 ;  /* 0x0003e40f06001986 */ /* 0x0001e8000c101924 */
[----:B------:R-:W3:Y:S01]  /*ec60*/  @P4 LDG.E.LTC128B R23, desc[UR36][R10.64] ;  /* 0x000000240a174981 */ /* 0x000ee2000c1e1920 */
[----:B------:R-:W-:Y:S01]  /*ec70*/  IMAD.WIDE.U32 R8, R169, R14, R18 ;  /* 0x0000000ea9087225 */ /* 0x000fe200078e0012 */
[----:B------:R-:W-:Y:S01]  /*ec80*/  MOV R165, UR8 ;  /* 0x0000000800a57c02 */ /* 0x000fe20008000f00 */
[----:B------:R-:W-:Y:S01]  /*ec90*/  BSSY B1, `(.L_x_282) ;  /* 0x0000014000017945 */ /* 0x000fe20003800000 */
[----:B------:R-:W-:Y:S01]  /*eca0*/  ISETP.GT.AND P2, PT, R0, 0x1, P0 ;  /* 0x000000010000780c */ /* 0x000fe20000744270 */
[----:B------:R-:W-:Y:S02]  /*ecb0*/  IMAD.U32 R163, RZ, RZ, UR8 ;  /* 0x00000008ffa37e24 */ /* 0x000fe4000f8e00ff */
[----:B------:R-:W-:-:S02]  /*ecc0*/  IMAD.IADD R9, R167, 0x1, R9 ;  /* 0x00000001a7097824 */ /* 0x000fc400078e0209 */
[----:B------:R-:W-:Y:S02]  /*ecd0*/  IMAD.U32 R164, RZ, RZ, UR9 ;  /* 0x00000009ffa47e24 */ /* 0x000fe4000f8e00ff */
[----:B------:R-:W-:Y:S02]  /*ece0*/  IMAD.SHL.U32 R163, R163, 0x200, RZ ;  /* 0x00000200a3a37824 */ /* 0x000fe400078e00ff */
[----:B--2---:R-:W-:Y:S01]  /*ecf0*/  IMAD.WIDE.U32 R156, R22, UR43, R8 ;  /* 0x0000002b169c7c25 */ /* 0x004fe2000f8e0008 */
[----:B------:R-:W-:Y:S02]  /*ed00*/  SHF.L.U64.HI R165, R165, 0x9, R164 ;  /* 0x00000009a5a57819 */ /* 0x000fe400000102a4 */
[----:B------:R-:W-:Y:S02]  /*ed10*/  IADD3 R8, P1, R163, R4, RZ ;  /* 0x00000004a3087210 */ /* 0x000fe40007f3e0ff */
[----:B0-----:R-:W-:-:S03]  /*ed20*/  LEA R6, P3, R156, R12, 0x2 ;  /* 0x0000000c9c067211 */ /* 0x001fc600078610ff */
[----:B------:R-:W-:Y:S01]  /*ed30*/  IMAD.X R9, R165, 0x1, R5, P1 ;  /* 0x00000001a5097824 */ /* 0x000fe200008e0605 */
[----:B---3--:R-:W-:-:S05]  /*ed40*/  LOP3.LUT R3, R23, 0xffffe000, RZ, 0xc0, !PT ;  /* 0xffffe00017037812 */ /* 0x008fca00078ec0ff */
[----:B------:R-:W-:-:S04]  /*ed50*/  FMUL R3, R3, R16 ;  /* 0x0000001003037220 */ /* 0x000fc80000400000 */
[----:B------:R-:W-:Y:S01]  /*ed60*/  FFMA R11, R24, R2, R3 ;  /* 0x00000002180b7223 */ /* 0x000fe20000000003 */
[----:B------:R-:W-:-:S04]  /*ed70*/  IMAD.IADD R3, R159, 0x1, R157 ;  /* 0x000000019f037824 */ /* 0x000fc800078e029d */
[----:B------:R-:W-:Y:S02]  /*ed80*/  F2FP.TF32.F32.PACK_B R11, R11 ;  /* 0x0000000bff0b723e */ /* 0x000fe400024050ff */
[----:B------:R-:W-:-:S03]  /*ed90*/  LEA.HI.X R7, R156, R13, R3, 0x2, P3 ;  /* 0x0000000d9c077211 */ /* 0x000fc600018f1403 */
[----:B------:R0:W-:Y:S01]  /*eda0*/  @P4 STG.E desc[UR36][R8.64], R11 ;  /* 0x0000000b08004986 */ /* 0x0001e2000c101924 */
[----:B------:R-:W-:Y:S05]  /*edb0*/  @!P2 BRA `(.L_x_283) ;  /* 0x000000000004a947 */ /* 0x000fea0003800000 */
[----:B------:R1:W5:Y:S02]  /*edc0*/  LDG.E.LTC128B R23, desc[UR36][R6.64+0x4] ;  /* 0x0000042406177981 */ /* 0x000364000c1e1920 */
.L_x_283:
[----:B------:R-:W-:Y:S05]  /*edd0*/  BSYNC B1 ;  /* 0x0000000000017941 */ /* 0x000fea0003800000 */
.L_x_282:
[----:B-----5:R-:W-:Y:S01]  /*ede0*/  LOP3.LUT R3, R23, 0xffffe000, RZ, 0xc0, !PT ;  /* 0xffffe00017037812 */ /* 0x020fe200078ec0ff */
[----:B------:R-:W-:Y:S01]  /*edf0*/  IMAD.WIDE.U32 R14, R169, R14, R154 ;  /* 0x0000000ea90e7225 */ /* 0x000fe200078e009a */
[----:B------:R-:W-:Y:S01]  /*ee00*/  ISETP.GT.AND P1, PT, R158, 0x88, PT ;  /* 0x000000889e00780c */ /* 0x000fe20003f24270 */
[----:B------:R-:W-:Y:S02]  /*ee10*/  BSSY B1, `(.L_x_284) ;  /* 0x0000010000017945 */ /* 0x000fe40003800000 */
[----:B------:R-:W-:Y:S01]  /*ee20*/  FMUL R10, R3, R16 ;  /* 0x00000010030a7220 */ /* 0x000fe20000400000 */
[----:B------:R-:W-:Y:S01]  /*ee30*/  ISETP.GT.AND P3, PT, R0, RZ, P1 ;  /* 0x000000ff0000720c */ /* 0x000fe20000f64270 */
[----:B------:R-:W-:Y:S01]  /*ee40*/  IMAD.IADD R167, R167, 0x1, R15 ;  /* 0x00000001a7a77824 */ /* 0x000fe200078e020f */
[----:B------:R-:W-:Y:S01]  /*ee50*/  IADD3 R152, P4, R152, R14, RZ ;  /* 0x0000000e98987210 */ /* 0x000fe20007f9e0ff */
[----:B------:R-:W-:Y:S01]  /*ee60*/  FFMA R25, R25, R2, R10 ;  /* 0x0000000219197223 */ /* 0x000fe2000000000a */
[----:B------:R-:W-:Y:S01]  /*ee70*/  IADD3 R14, P5, R18, R14, RZ ;  /* 0x0000000e120e7210 */ /* 0x000fe20007fbe0ff */
[----:B------:R-:W-:-:S02]  /*ee80*/  IMAD.MOV.U32 R3, RZ, RZ, R23 ;  /* 0x000000ffff037224 */ /* 0x000fc400078e0017 */
[----:B------:R-:W-:Y:S01]  /*ee90*/  IMAD.X R20, R167, 0x1, R21, P4 ;  /* 0x00000001a7147824 */ /* 0x000fe200020e0615 */
[----:B------:R-:W-:Y:S01]  /*eea0*/  F2FP.TF32.F32.PACK_B R25, R25 ;  /* 0x00000019ff19723e */ /* 0x000fe200024050ff */
[----:B------:R-:W-:Y:S01]  /*eeb0*/  IMAD.X R15, R19, 0x1, R167, P5 ;  /* 0x00000001130f7824 */ /* 0x000fe200028e06a7 */
[----:B------:R-:W-:-:S03]  /*eec0*/  LEA R10, P4, R152, R12, 0x2 ;  /* 0x0000000c980a7211 */ /* 0x000fc600078810ff */
[----:B------:R2:W-:Y:S01]  /*eed0*/  @P2 STG.E desc[UR36][R8.64+0x4], R25 ;  /* 0x0000041908002986 */ /* 0x0005e2000c101924 */
[----:B0-----:R-:W-:Y:S01]  /*eee0*/  LEA.HI.X R11, R152, R13, R20, 0x2, P4 ;  /* 0x0000000d980b7211 */ /* 0x001fe200020f1414 */
[----:B------:R-:W-:Y:S08]  /*eef0*/  @!P3 BRA `(.L_x_285) ;  /* 0x000000000004b947 */ /* 0x000ff00003800000 */
[----:B------:R0:W5:Y:S02]  /*ef00*/  LDG.E.LTC128B R3, desc[UR36][R10.64] ;  /* 0x000000240a037981 */ /* 0x000164000c1e1920 */
.L_x_285:
[----:B------:R-:W-:Y:S05]  /*ef10*/  BSYNC B1 ;  /* 0x0000000000017941 */ /* 0x000fea0003800000 */
.L_x_284:
[----:B0----5:R-:W-:Y:S01]  /*ef20*/  LOP3.LUT R11, R3, 0xffffe000, RZ, 0xc0, !PT ;  /* 0xffffe000030b7812 */ /* 0x021fe200078ec0ff */
[----:B------:R-:W-:Y:S01]  /*ef30*/  IMAD.WIDE.U32 R22, R22, UR43, R14 ;  /* 0x0000002b16167c25 */ /* 0x000fe2000f8e000e */
[----:B------:R-:W-:Y:S01]  /*ef40*/  IADD3 R10, P2, R8, R161, RZ ;  /* 0x000000a1080a7210 */ /* 0x000fe20007f5e0ff */
[----:B------:R-:W-:Y:S01]  /*ef50*/  BSSY B1, `(.L_x_286) ;  /* 0x000000c000017945 */ /* 0x000fe20003800000 */
[----:B------:R-:W-:Y:S01]  /*ef60*/  ISETP.GT.AND P5, PT, R0, 0x1, P1 ;  /* 0x000000010000780c */ /* 0x000fe20000fa4270 */
[----:B------:R-:W-:Y:S01]  /*ef70*/  FMUL R11, R11, R16 ;  /* 0x000000100b0b7220 */ /* 0x000fe20000400000 */
[----:B------:R-:W-:Y:S01]  /*ef80*/  IMAD.IADD R159, R159, 0x1, R23 ;  /* 0x000000019f9f7824 */ /* 0x000fe200078e0217 */
[----:B------:R-:W-:Y:S02]  /*ef90*/  LEA R12, P4, R22, R12, 0x2 ;  /* 0x0000000c160c7211 */ /* 0x000fe400078810ff */
[----:B------:R-:W-:Y:S01]  /*efa0*/  FFMA R15, R26, R2, R11 ;  /* 0x000000021a0f7223 */ /* 0x000fe2000000000b */
[----:B------:R-:W-:Y:S01]  /*efb0*/  IMAD.X R11, R9, 0x1, R160, P2 ;  /* 0x00000001090b7824 */ /* 0x000fe200010e06a0 */
[----:B------:R-:W-:-:S03]  /*efc0*/  LEA.HI.X R13, R22, R13, R159, 0x2, P4 ;  /* 0x0000000d160d7211 */ /* 0x000fc600020f149f */
[----:B------:R-:W-:-:S05]  /*efd0*/  F2FP.TF32.F32.PACK_B R15, R15 ;  /* 0x0000000fff0f723e */ /* 0x000fca00024050ff */
[----:B------:R0:W-:Y:S01]  /*efe0*/  @P3 STG.E desc[UR36][R10.64], R15 ;  /* 0x0000000f0a003986 */ /* 0x0001e2000c101924 */
[----:B------:R-:W-:Y:S05]  /*eff0*/  @!P5 BRA `(.L_x_287) ;  /* 0x000000000004d947 */ /* 0x000fea0003800000 */
[----:B------:R3:W5:Y:S02]  /*f000*/  LDG.E.LTC128B R3, desc[UR36][R12.64+0x4] ;  /* 0x000004240c037981 */ /* 0x000764000c1e1920 */
.L_x_287:
[----:B------:R-:W-:Y:S05]  /*f010*/  BSYNC B1 ;  /* 0x0000000000017941 */ /* 0x000fea0003800000 */
.L_x_286:
[----:B0----5:R-:W-:Y:S01]  /*f020*/  LOP3.LUT R15, R3, 0xffffe000, RZ, 0xc0, !PT ;  /* 0xffffe000030f7812 */ /* 0x021fe200078ec0ff */
[----:B------:R-:W-:Y:S01]  /*f030*/  BSSY B1, `(.L_x_288) ;  /* 0x0000008000017945 */ /* 0x000fe20003800000 */
[----:B------:R-:W-:-:S03]  /*f040*/  ISETP.GT.AND P2, PT, R0, 0x8, P0 ;  /* 0x000000080000780c */ /* 0x000fc60000744270 */
[----:B------:R-:W-:-:S04]  /*f050*/  FMUL R14, R15, R16 ;  /* 0x000000100f0e7220 */ /* 0x000fc80000400000 */
[----:B------:R-:W-:-:S05]  /*f060*/  FFMA R27, R27, R2, R14 ;  /* 0x000000021b1b7223 */ /* 0x000fca000000000e */
[----:B------:R-:W-:-:S05]  /*f070*/  F2FP.TF32.F32.PACK_B R27, R27 ;  /* 0x0000001bff1b723e */ /* 0x000fca00024050ff */
[----:B------:R0:W-:Y:S01]  /*f080*/  @P5 STG.E desc[UR36][R10.64+0x4], R27 ;  /* 0x0000041b0a005986 */ /* 0x0001e2000c101924 */
[----:B------:R-:W-:Y:S05]  /*f090*/  @!P2 BRA `(.L_x_289) ;  /* 0x000000000004a947 */ /* 0x000fea0003800000 */
[----:B------:R4:W5:Y:S02]  /*f0a0*/  LDG.E.LTC128B R3, desc[UR36][R6.64+0x20] ;  /* 0x0000202406037981 */ /* 0x000964000c1e1920 */
.L_x_289:
[----:B------:R-:W-:Y:S05]  /*f0b0*/  BSYNC B1 ;  /* 0x0000000000017941 */ /* 0x000fea0003800000 */
.L_x_288:
        /* <DEDUP_REMOVED lines=9> */
.L_x_291:
[----:B------:R-:W-:Y:S05]  /*f150*/  BSYNC B1 ;  /* 0x0000000000017941 */ /* 0x000fea0003800000 */
.L_x_290:
        /* <DEDUP_REMOVED lines=9> */
.L_x_293:
[----:B------:R-:W-:Y:S05]  /*f1f0*/  BSYNC B1 ;  /* 0x0000000000017941 */ /* 0x000fea0003800000 */
.L_x_292:
[----:B-----5:R-:W-:Y:S01]  /*f200*/  LOP3.LUT R11, R3, 0xffffe000, RZ, 0xc0, !PT ;  /* 0xffffe000030b7812 */ /* 0x020fe200078ec0ff */
[----:B------:R-:W-:Y:S01]  /*f210*/  BSSY B1, `(.L_x_294) ;  /* 0x000000a000017945 */ /* 0x000fe20003800000 */
[----:B------:R-:W-:Y:S02]  /*f220*/  IADD3 R10, P3, R161, R8, RZ ;  /* 0x00000008a10a7210 */ /* 0x000fe40007f7e0ff */
[----:B------:R-:W-:Y:S01]  /*f230*/  ISETP.GT.AND P2, PT, R0, 0x9, P1 ;  /* 0x000000090000780c */ /* 0x000fe20000f44270 */
[----:B------:R-:W-:-:S04]  /*f240*/  FMUL R11, R11, R16 ;  /* 0x000000100b0b7220 */ /* 0x000fc80000400000 */
[----:B------:R-:W-:Y:S01]  /*f250*/  FFMA R15, R30, R2, R11 ;  /* 0x000000021e0f7223 */ /* 0x000fe2000000000b */
[----:B------:R-:W-:-:S04]  /*f260*/  IMAD.X R11, R160, 0x1, R9, P3 ;  /* 0x00000001a00b7824 */ /* 0x000fc800018e0609 */
[----:B------:R-:W-:-:S05]  /*f270*/  F2FP.TF32.F32.PACK_B R15, R15 ;  /* 0x0000000fff0f723e */ /* 0x000fca00024050ff */
[----:B------:R0:W-:Y:S01]  /*f280*/  @P4 STG.E desc[UR36][R10.64+0x20], R15 ;  /* 0x0000200f0a004986 */ /* 0x0001e2000c101924 */
[----:B------:R-:W-:Y:S05]  /*f290*/  @!P2 BRA `(.L_x_295) ;  /* 0x000000000004a947 */ /* 0x000fea0003800000 */
[----:B------:R0:W5:Y:S02]  /*f2a0*/  LDG.E.LTC128B R3, desc[UR36][R12.64+0x24] ;  /* 0x000024240c037981 */ /* 0x000164000c1e1920 */
.L_x_295:
[----:B------:R-:W-:Y:S05]  /*f2b0*/  BSYNC B1 ;  /* 0x0000000000017941 */ /* 0x000fea0003800000 */
.L_x_294:
[----:B0----5:R-:W-:Y:S01]  /*f2c0*/  LOP3.LUT R11, R3, 0xffffe000, RZ, 0xc0, !PT ;  /* 0xffffe000030b7812 */ /* 0x021fe200078ec0ff */
[----:B------:R-:W-:Y:S01]  /*f2d0*/  BSSY B1, `(.L_x_296) ;  /* 0x000000a000017945 */ /* 0x000fe20003800000 */
[----:B------:R-:W-:Y:S02]  /*f2e0*/  IADD3 R4, P3, P4, R161, R4, R163 ;  /* 0x00000004a1047210 */ /* 0x000fe40007c7e0a3 */
[----:B------:R-:W-:Y:S01]  /*f2f0*/  ISETP.GT.AND P5, PT, R0, 0x10, P0 ;  /* 0x000000100000780c */ /* 0x000fe200007a4270 */
[----:B------:R-:W-:Y:S01]  /*f300*/  FMUL R10, R11, R16 ;  /* 0x000000100b0a7220 */ /* 0x000fe20000400000 */
[----:B------:R-:W-:-:S03]  /*f310*/  IADD3.X R5, R160, R5, R165, P3, P4 ;  /* 0x00000005a0057210 */ /* 0x000fc60001fe84a5 */
[----:B------:R-:W-:-:S05]  /*f320*/  FFMA R31, R31, R2, R10 ;  /* 0x000000021f1f7223 */ /* 0x000fca000000000a */
[----:B------:R-:W-:-:S05]  /*f330*/  F2FP.TF32.F32.PACK_B R31, R31 ;  /* 0x0000001fff1f723e */ /* 0x000fca00024050ff */
[----:B------:R0:W-:Y:S01]  /*f340*/  @P2 STG.E desc[UR36][R4.64+0x24], R31 ;  /* 0x0000241f04002986 */ /* 0x0001e2000c101924 */
[----:B------:R-:W-:Y:S05]  /*f350*/  @!P5 BRA `(.L_x_297) ;  /* 0x000000000004d947 */ /* 0x000fea0003800000 */
[----:B------:R0:W5:Y:S02]  /*f360*/  LDG.E.LTC128B R3, desc[UR36][R6.64+0x40] ;  /* 0x0000402406037981 */ /* 0x000164000c1e1920 */
.L_x_297:
[----:B------:R-:W-:Y:S05]  /*f370*/  BSYNC B1 ;  /* 0x0000000000017941 */ /* 0x000fea0003800000 */
.L_x_296:
[----:B-----5:R-:W-:Y:S01]  /*f380*/  LOP3.LUT R11, R3, 0xffffe000, RZ, 0xc0, !PT ;  /* 0xffffe000030b7812 */ /* 0x020fe200078ec0ff */
        /* <DEDUP_REMOVED lines=8> */
.L_x_299:
[----:B------:R-:W-:Y:S05]  /*f410*/  BSYNC B1 ;  /* 0x0000000000017941 */ /* 0x000fea0003800000 */
.L_x_298:
        /* <DEDUP_REMOVED lines=9> */
.L_x_301:
[----:B------:R-:W-:Y:S05]  /*f4b0*/  BSYNC B1 ;  /* 0x0000000000017941 */ /* 0x000fea0003800000 */
.L_x_300:
        /* <DEDUP_REMOVED lines=9> */
.L_x_303:
[----:B------:R-:W-:Y:S05]  /*f550*/  BSYNC B1 ;  /* 0x0000000000017941 */ /* 0x000fea0003800000 */
.L_x_302:
        /* <DEDUP_REMOVED lines=9> */
.L_x_305:
[----:B------:R-:W-:Y:S05]  /*f5f0*/  BSYNC B1 ;  /* 0x0000000000017941 */ /* 0x000fea0003800000 */
.L_x_304:
        /* <DEDUP_REMOVED lines=9> */
.L_x_307:
[----:B------:R-:W-:Y:S05]  /*f690*/  BSYNC B1 ;  /* 0x0000000000017941 */ /* 0x000fea0003800000 */
.L_x_306:
        /* <DEDUP_REMOVED lines=9> */
.L_x_309:
[----:B------:R-:W-:Y:S05]  /*f730*/  BSYNC B1 ;  /* 0x0000000000017941 */ /* 0x000fea0003800000 */
.L_x_308:
        /* <DEDUP_REMOVED lines=9> */
.L_x_311:
[----:B------:R-:W-:Y:S05]  /*f7d0*/  BSYNC B1 ;  /* 0x0000000000017941 */ /* 0x000fea0003800000 */
.L_x_310:
        /* <DEDUP_REMOVED lines=9> */
.L_x_313:
[----:B------:R-:W-:Y:S05]  /*f870*/  BSYNC B1 ;  /* 0x0000000000017941 */ /* 0x000fea0003800000 */
.L_x_312:
        /* <DEDUP_REMOVED lines=9> */
.L_x_315:
[----:B------:R-:W-:Y:S05]  /*f910*/  BSYNC B1 ;  /* 0x0000000000017941 */ /* 0x000fea0003800000 */
.L_x_314:
        /* <DEDUP_REMOVED lines=9> */
.L_x_317:
[----:B------:R-:W-:Y:S05]  /*f9b0*/  BSYNC B1 ;  /* 0x0000000000017941 */ /* 0x000fea0003800000 */
.L_x_316:
        /* <DEDUP_REMOVED lines=9> */
.L_x_319:
[----:B------:R-:W-:Y:S05]  /*fa50*/  BSYNC B1 ;  /* 0x0000000000017941 */ /* 0x000fea0003800000 */
.L_x_318:
        /* <DEDUP_REMOVED lines=9> */
.L_x_321:
[----:B------:R-:W-:Y:S05]  /*faf0*/  BSYNC B1 ;  /* 0x0000000000017941 */ /* 0x000fea0003800000 */
.L_x_320:
        /* <DEDUP_REMOVED lines=9> */
.L_x_323:
[----:B------:R-:W-:Y:S05]  /*fb90*/  BSYNC B1 ;  /* 0x0000000000017941 */ /* 0x000fea0003800000 */
.L_x_322:
        /* <DEDUP_REMOVED lines=9> */
.L_x_325:
[----:B------:R-:W-:Y:S05]  /*fc30*/  BSYNC B1 ;  /* 0x0000000000017941 */ /* 0x000fea0003800000 */
.L_x_324:
        /* <DEDUP_REMOVED lines=9> */
.L_x_327:
[----:B------:R-:W-:Y:S05]  /*fcd0*/  BSYNC B1 ;  /* 0x0000000000017941 */ /* 0x000fea0003800000 */
.L_x_326:
        /* <DEDUP_REMOVED lines=9> */
.L_x_329:
[----:B------:R-:W-:Y:S05]  /*fd70*/  BSYNC B1 ;  /* 0x0000000000017941 */ /* 0x000fea0003800000 */
.L_x_328:
        /* <DEDUP_REMOVED lines=9> */
.L_x_331:
[----:B------:R-:W-:Y:S05]  /*fe10*/  BSYNC B1 ;  /* 0x0000000000017941 */ /* 0x000fea0003800000 */
.L_x_330:
        /* <DEDUP_REMOVED lines=9> */
.L_x_333:
[----:B------:R-:W-:Y:S05]  /*feb0*/  BSYNC B1 ;  /* 0x0000000000017941 */ /* 0x000fea0003800000 */
.L_x_332:
        /* <DEDUP_REMOVED lines=9> */
.L_x_335:
[----:B------:R-:W-:Y:S05]  /*ff50*/  BSYNC B1 ;  /* 0x0000000000017941 */ /* 0x000fea0003800000 */
.L_x_334:
        /* <DEDUP_REMOVED lines=9> */
.L_x_337:
[----:B------:R-:W-:Y:S05]  /*fff0*/  BSYNC B1 ;  /* 0x0000000000017941 */ /* 0x000fea0003800000 */
.L_x_336:
        /* <DEDUP_REMOVED lines=9> */
.L_x_339:
[----:B------:R-:W-:Y:S05]  /*10090*/  BSYNC B1 ;  /* 0x0000000000017941 */ /* 0x000fea0003800000 */
.L_x_338:
        /* <DEDUP_REMOVED lines=9> */
.L_x_341:
[----:B------:R-:W-:Y:S05]  /*10130*/  BSYNC B1 ;  /* 0x0000000000017941 */ /* 0x000fea0003800000 */
.L_x_340:
        /* <DEDUP_REMOVED lines=9> */
.L_x_343:
[----:B------:R-:W-:Y:S05]  /*101d0*/  BSYNC B1 ;  /* 0x0000000000017941 */ /* 0x000fea0003800000 */
.L_x_342:
        /* <DEDUP_REMOVED lines=9> */
.L_x_345:
[----:B------:R-:W-:Y:S05]  /*10270*/  BSYNC B1 ;  /* 0x0000000000017941 */ /* 0x000fea0003800000 */
.L_x_344:
        /* <DEDUP_REMOVED lines=9> */
.L_x_347:
[----:B------:R-:W-:Y:S05]  /*10310*/  BSYNC B1 ;  /* 0x0000000000017941 */ /* 0x000fea0003800000 */
.L_x_346:
        /* <DEDUP_REMOVED lines=9> */
.L_x_349:
[----:B------:R-:W-:Y:S05]  /*103b0*/  BSYNC B1 ;  /* 0x0000000000017941 */ /* 0x000fea0003800000 */
.L_x_348:
        /* <DEDUP_REMOVED lines=9> */
.L_x_351:
[----:B------:R-:W-:Y:S05]  /*10450*/  BSYNC B1 ;  /* 0x0000000000017941 */ /* 0x000fea0003800000 */
.L_x_350:
        /* <DEDUP_REMOVED lines=9> */
.L_x_353:
[----:B------:R-:W-:Y:S05]  /*104f0*/  BSYNC B1 ;  /* 0x0000000000017941 */ /* 0x000fea0003800000 */
.L_x_352:
        /* <DEDUP_REMOVED lines=9> */
.L_x_355:
[----:B------:R-:W-:Y:S05]  /*10590*/  BSYNC B1 ;  /* 0x0000000000017941 */ /* 0x000fea0003800000 */
.L_x_354:
        /* <DEDUP_REMOVED lines=9> */
.L_x_357:
[----:B------:R-:W-:Y:S05]  /*10630*/  BSYNC B1 ;  /* 0x0000000000017941 */ /* 0x000fea0003800000 */
.L_x_356:
        /* <DEDUP_REMOVED lines=9> */
.L_x_359:
[----:B------:R-:W-:Y:S05]  /*106d0*/  BSYNC B1 ;  /* 0x0000000000017941 */ /* 0x000fea0003800000 */
.L_x_358:
        /* <DEDUP_REMOVED lines=9> */
.L_x_361:
[----:B------:R-:W-:Y:S05]  /*10770*/  BSYNC B1 ;  /* 0x0000000000017941 */ /* 0x000fea0003800000 */
.L_x_360:
        /* <DEDUP_REMOVED lines=9> */
.L_x_363:
[----:B------:R-:W-:Y:S05]  /*10810*/  BSYNC B1 ;  /* 0x0000000000017941 */ /* 0x000fea0003800000 */
.L_x_362:
        /* <DEDUP_REMOVED lines=9> */
.L_x_365:
[----:B------:R-:W-:Y:S05]  /*108b0*/  BSYNC B1 ;  /* 0x0000000000017941 */ /* 0x000fea0003800000 */
.L_x_364:
        /* <DEDUP_REMOVED lines=9> */
.L_x_367:
[----:B------:R-:W-:Y:S05]  /*10950*/  BSYNC B1 ;  /* 0x0000000000017941 */ /* 0x000fea0003800000 */
.L_x_366:
        /* <DEDUP_REMOVED lines=9> */
.L_x_369:
[----:B------:R-:W-:Y:S05]  /*109f0*/  BSYNC B1 ;  /* 0x0000000000017941 */ /* 0x000fea0003800000 */
.L_x_368:
        /* <DEDUP_REMOVED lines=9> */
.L_x_371:
[----:B------:R-:W-:Y:S05]  /*10a90*/  BSYNC B1 ;  /* 0x0000000000017941 */ /* 0x000fea0003800000 */
.L_x_370:
        /* <DEDUP_REMOVED lines=9> */
.L_x_373:
[----:B------:R-:W-:Y:S05]  /*10b30*/  BSYNC B1 ;  /* 0x0000000000017941 */ /* 0x000fea0003800000 */
.L_x_372:
        /* <DEDUP_REMOVED lines=9> */
.L_x_375:
[----:B------:R-:W-:Y:S05]  /*10bd0*/  BSYNC B1 ;  /* 0x0000000000017941 */ /* 0x000fea0003800000 */
.L_x_374:
        /* <DEDUP_REMOVED lines=9> */
.L_x_377:
[----:B------:R-:W-:Y:S05]  /*10c70*/  BSYNC B1 ;  /* 0x0000000000017941 */ /* 0x000fea0003800000 */
.L_x_376:
        /* <DEDUP_REMOVED lines=9> */
.L_x_379:
[----:B------:R-:W-:Y:S05]  /*10d10*/  BSYNC B1 ;  /* 0x0000000000017941 */ /* 0x000fea0003800000 */
.L_x_378:
        /* <DEDUP_REMOVED lines=9> */
.L_x_381:
[----:B------:R-:W-:Y:S05]  /*10db0*/  BSYNC B1 ;  /* 0x0000000000017941 */ /* 0x000fea0003800000 */
.L_x_380:
        /* <DEDUP_REMOVED lines=9> */
.L_x_383:
[----:B------:R-:W-:Y:S05]  /*10e50*/  BSYNC B1 ;  /* 0x0000000000017941 */ /* 0x000fea0003800000 */
.L_x_382:
        /* <DEDUP_REMOVED lines=9> */
.L_x_385:
[----:B------:R-:W-:Y:S05]  /*10ef0*/  BSYNC B1 ;  /* 0x0000000000017941 */ /* 0x000fea0003800000 */
.L_x_384:
        /* <DEDUP_REMOVED lines=9> */
.L_x_387:
[----:B------:R-:W-:Y:S05]  /*10f90*/  BSYNC B1 ;  /* 0x0000000000017941 */ /* 0x000fea0003800000 */
.L_x_386:
        /* <DEDUP_REMOVED lines=9> */
.L_x_389:
[----:B------:R-:W-:Y:S05]  /*11030*/  BSYNC B1 ;  /* 0x0000000000017941 */ /* 0x000fea0003800000 */
.L_x_388:
        /* <DEDUP_REMOVED lines=9> */
.L_x_391:
[----:B------:R-:W-:Y:S05]  /*110d0*/  BSYNC B1 ;  /* 0x0000000000017941 */ /* 0x000fea0003800000 */
.L_x_390:
        /* <DEDUP_REMOVED lines=9> */
.L_x_393:
[----:B------:R-:W-:Y:S05]  /*11170*/  BSYNC B1 ;  /* 0x0000000000017941 */ /* 0x000fea0003800000 */
.L_x_392:
        /* <DEDUP_REMOVED lines=9> */
.L_x_395:
[----:B------:R-:W-:Y:S05]  /*11210*/  BSYNC B1 ;  /* 0x0000000000017941 */ /* 0x000fea0003800000 */
.L_x_394:
        /* <DEDUP_REMOVED lines=9> */
.L_x_397:
[----:B------:R-:W-:Y:S05]  /*112b0*/  BSYNC B1 ;  /* 0x0000000000017941 */ /* 0x000fea0003800000 */
.L_x_396:
        /* <DEDUP_REMOVED lines=9> */
.L_x_399:
[----:B------:R-:W-:Y:S05]  /*11350*/  BSYNC B1 ;  /* 0x0000000000017941 */ /* 0x000fea0003800000 */
.L_x_398:
        /* <DEDUP_REMOVED lines=9> */
.L_x_401:
[----:B------:R-:W-:Y:S05]  /*113f0*/  BSYNC B1 ;  /* 0x0000000000017941 */ /* 0x000fea0003800000 */
.L_x_400:
        /* <DEDUP_REMOVED lines=9> */
.L_x_403:
[----:B------:R-:W-:Y:S05]  /*11490*/  BSYNC B1 ;  /* 0x0000000000017941 */ /* 0x000fea0003800000 */
.L_x_402:
        /* <DEDUP_REMOVED lines=9> */
.L_x_405:
[----:B------:R-:W-:Y:S05]  /*11530*/  BSYNC B1 ;  /* 0x0000000000017941 */ /* 0x000fea0003800000 */
.L_x_404:
        /* <DEDUP_REMOVED lines=9> */
.L_x_407:
[----:B------:R-:W-:Y:S05]  /*115d0*/  BSYNC B1 ;  /* 0x0000000000017941 */ /* 0x000fea0003800000 */
.L_x_406:
        /* <DEDUP_REMOVED lines=9> */
.L_x_409:
[----:B------:R-:W-:Y:S05]  /*11670*/  BSYNC B1 ;  /* 0x0000000000017941 */ /* 0x000fea0003800000 */
.L_x_408:
        /* <DEDUP_REMOVED lines=9> */
.L_x_411:
[----:B------:R-:W-:Y:S05]  /*11710*/  BSYNC B1 ;  /* 0x0000000000017941 */ /* 0x000fea0003800000 */
.L_x_410:
        /* <DEDUP_REMOVED lines=9> */
.L_x_413:
[----:B------:R-:W-:Y:S05]  /*117b0*/  BSYNC B1 ;  /* 0x0000000000017941 */ /* 0x000fea0003800000 */
.L_x_412:
        /* <DEDUP_REMOVED lines=9> */
.L_x_415:
[----:B------:R-:W-:Y:S05]  /*11850*/  BSYNC B1 ;  /* 0x0000000000017941 */ /* 0x000fea0003800000 */
.L_x_414:
        /* <DEDUP_REMOVED lines=9> */
.L_x_417:
[----:B------:R-:W-:Y:S05]  /*118f0*/  BSYNC B1 ;  /* 0x0000000000017941 */ /* 0x000fea0003800000 */
.L_x_416:
        /* <DEDUP_REMOVED lines=9> */
.L_x_419:
[----:B------:R-:W-:Y:S05]  /*11990*/  BSYNC B1 ;  /* 0x0000000000017941 */ /* 0x000fea0003800000 */
.L_x_418:
        /* <DEDUP_REMOVED lines=9> */
.L_x_421:
[----:B------:R-:W-:Y:S05]  /*11a30*/  BSYNC B1 ;  /* 0x0000000000017941 */ /* 0x000fea0003800000 */
.L_x_420:
        /* <DEDUP_REMOVED lines=9> */
.L_x_423:
[----:B------:R-:W-:Y:S05]  /*11ad0*/  BSYNC B1 ;  /* 0x0000000000017941 */ /* 0x000fea0003800000 */
.L_x_422:
        /* <DEDUP_REMOVED lines=9> */
.L_x_425:
[----:B------:R-:W-:Y:S05]  /*11b70*/  BSYNC B1 ;  /* 0x0000000000017941 */ /* 0x000fea0003800000 */
.L_x_424:
        /* <DEDUP_REMOVED lines=9> */
.L_x_427:
[----:B------:R-:W-:Y:S05]  /*11c10*/  BSYNC B1 ;  /* 0x0000000000017941 */ /* 0x000fea0003800000 */
.L_x_426:
        /* <DEDUP_REMOVED lines=9> */
.L_x_429:
[----:B------:R-:W-:Y:S05]  /*11cb0*/  BSYNC B1 ;  /* 0x0000000000017941 */ /* 0x000fea0003800000 */
.L_x_428:
        /* <DEDUP_REMOVED lines=9> */
.L_x_431:
[----:B------:R-:W-:Y:S05]  /*11d50*/  BSYNC B1 ;  /* 0x0000000000017941 */ /* 0x000fea0003800000 */
.L_x_430:
        /* <DEDUP_REMOVED lines=9> */
.L_x_433:
[----:B------:R-:W-:Y:S05]  /*11df0*/  BSYNC B1 ;  /* 0x0000000000017941 */ /* 0x000fea0003800000 */
.L_x_432:
        /* <DEDUP_REMOVED lines=9> */
.L_x_435:
[----:B------:R-:W-:Y:S05]  /*11e90*/  BSYNC B1 ;  /* 0x0000000000017941 */ /* 0x000fea0003800000 */
.L_x_434:
        /* <DEDUP_REMOVED lines=9> */
.L_x_437:
[----:B------:R-:W-:Y:S05]  /*11f30*/  BSYNC B1 ;  /* 0x0000000000017941 */ /* 0x000fea0003800000 */
.L_x_436:
        /* <DEDUP_REMOVED lines=9> */
.L_x_439:
[----:B------:R-:W-:Y:S05]  /*11fd0*/  BSYNC B1 ;  /* 0x0000000000017941 */ /* 0x000fea0003800000 */
.L_x_438:
        /* <DEDUP_REMOVED lines=9> */
.L_x_441:
[----:B------:R-:W-:Y:S05]  /*12070*/  BSYNC B1 ;  /* 0x0000000000017941 */ /* 0x000fea0003800000 */
.L_x_440:
        /* <DEDUP_REMOVED lines=9> */
.L_x_443:
[----:B------:R-:W-:Y:S05]  /*12110*/  BSYNC B1 ;  /* 0x0000000000017941 */ /* 0x000fea0003800000 */
.L_x_442:
        /* <DEDUP_REMOVED lines=9> */
.L_x_445:
[----:B------:R-:W-:Y:S05]  /*121b0*/  BSYNC B1 ;  /* 0x0000000000017941 */ /* 0x000fea0003800000 */
.L_x_444:
        /* <DEDUP_REMOVED lines=9> */
.L_x_447:
[----:B------:R-:W-:Y:S05]  /*12250*/  BSYNC B1 ;  /* 0x0000000000017941 */ /* 0x000fea0003800000 */
.L_x_446:
        /* <DEDUP_REMOVED lines=9> */
.L_x_449:
[----:B------:R-:W-:Y:S05]  /*122f0*/  BSYNC B1 ;  /* 0x0000000000017941 */ /* 0x000fea0003800000 */
.L_x_448:
        /* <DEDUP_REMOVED lines=9> */
.L_x_451:
[----:B------:R-:W-:Y:S05]  /*12390*/  BSYNC B1 ;  /* 0x0000000000017941 */ /* 0x000fea0003800000 */
.L_x_450:
        /* <DEDUP_REMOVED lines=9> */
.L_x_453:
[----:B------:R-:W-:Y:S05]  /*12430*/  BSYNC B1 ;  /* 0x0000000000017941 */ /* 0x000fea0003800000 */
.L_x_452:
        /* <DEDUP_REMOVED lines=9> */
.L_x_455:
[----:B------:R-:W-:Y:S05]  /*124d0*/  BSYNC B1 ;  /* 0x0000000000017941 */ /* 0x000fea0003800000 */
.L_x_454:
        /* <DEDUP_REMOVED lines=9> */
.L_x_457:
[----:B------:R-:W-:Y:S05]  /*12570*/  BSYNC B1 ;  /* 0x0000000000017941 */ /* 0x000fea0003800000 */
.L_x_456:
        /* <DEDUP_REMOVED lines=9> */
.L_x_459:
[----:B------:R-:W-:Y:S05]  /*12610*/  BSYNC B1 ;  /* 0x0000000000017941 */ /* 0x000fea0003800000 */
.L_x_458:
        /* <DEDUP_REMOVED lines=9> */
.L_x_461:
[----:B------:R-:W-:Y:S05]  /*126b0*/  BSYNC B1 ;  /* 0x0000000000017941 */ /* 0x000fea0003800000 */
.L_x_460:
        /* <DEDUP_REMOVED lines=9> */
.L_x_463:
[----:B------:R-:W-:Y:S05]  /*12750*/  BSYNC B1 ;  /* 0x0000000000017941 */ /* 0x000fea0003800000 */
.L_x_462:
        /* <DEDUP_REMOVED lines=9> */
.L_x_465:
[----:B------:R-:W-:Y:S05]  /*127f0*/  BSYNC B1 ;  /* 0x0000000000017941 */ /* 0x000fea0003800000 */
.L_x_464:
        /* <DEDUP_REMOVED lines=9> */
.L_x_467:
[----:B------:R-:W-:Y:S05]  /*12890*/  BSYNC B1 ;  /* 0x0000000000017941 */ /* 0x000fea0003800000 */
.L_x_466:
        /* <DEDUP_REMOVED lines=9> */
.L_x_469:
[----:B------:R-:W-:Y:S05]  /*12930*/  BSYNC B1 ;  /* 0x0000000000017941 */ /* 0x000fea0003800000 */
.L_x_468:
        /* <DEDUP_REMOVED lines=9> */
.L_x_471:
[----:B------:R-:W-:Y:S05]  /*129d0*/  BSYNC B1 ;  /* 0x0000000000017941 */ /* 0x000fea0003800000 */
.L_x_470:
        /* <DEDUP_REMOVED lines=9> */
.L_x_473:
[----:B------:R-:W-:Y:S05]  /*12a70*/  BSYNC B1 ;  /* 0x0000000000017941 */ /* 0x000fea0003800000 */
.L_x_472:
        /* <DEDUP_REMOVED lines=9> */
.L_x_475:
[----:B------:R-:W-:Y:S05]  /*12b10*/  BSYNC B1 ;  /* 0x0000000000017941 */ /* 0x000fea0003800000 */
.L_x_474:
        /* <DEDUP_REMOVED lines=9> */
.L_x_477:
[----:B------:R-:W-:Y:S05]  /*12bb0*/  BSYNC B1 ;  /* 0x0000000000017941 */ /* 0x000fea0003800000 */
.L_x_476:
        /* <DEDUP_REMOVED lines=9> */
.L_x_479:
[----:B------:R-:W-:Y:S05]  /*12c50*/  BSYNC B1 ;  /* 0x0000000000017941 */ /* 0x000fea0003800000 */
.L_x_478:
        /* <DEDUP_REMOVED lines=9> */
.L_x_481:
[----:B------:R-:W-:Y:S05]  /*12cf0*/  BSYNC B1 ;  /* 0x0000000000017941 */ /* 0x000fea0003800000 */
.L_x_480:
        /* <DEDUP_REMOVED lines=9> */
.L_x_483:
[----:B------:R-:W-:Y:S05]  /*12d90*/  BSYNC B1 ;  /* 0x0000000000017941 */ /* 0x000fea0003800000 */
.L_x_482:
        /* <DEDUP_REMOVED lines=9> */
.L_x_485:
[----:B------:R-:W-:Y:S05]  /*12e30*/  BSYNC B1 ;  /* 0x0000000000017941 */ /* 0x000fea0003800000 */
.L_x_484:
        /* <DEDUP_REMOVED lines=9> */
.L_x_487:
[----:B------:R-:W-:Y:S05]  /*12ed0*/  BSYNC B1 ;  /* 0x0000000000017941 */ /* 0x000fea0003800000 */
.L_x_486:
        /* <DEDUP_REMOVED lines=9> */
.L_x_489:
[----:B------:R-:W-:Y:S05]  /*12f70*/  BSYNC B1 ;  /* 0x0000000000017941 */ /* 0x000fea0003800000 */
.L_x_488:
        /* <DEDUP_REMOVED lines=9> */
.L_x_491:
[----:B------:R-:W-:Y:S05]  /*13010*/  BSYNC B1 ;  /* 0x0000000000017941 */ /* 0x000fea0003800000 */
.L_x_490:
        /* <DEDUP_REMOVED lines=9> */
.L_x_493:
[----:B------:R-:W-:Y:S05]  /*130b0*/  BSYNC B1 ;  /* 0x0000000000017941 */ /* 0x000fea0003800000 */
.L_x_492:
        /* <DEDUP_REMOVED lines=9> */
.L_x_495:
[----:B------:R-:W-:Y:S05]  /*13150*/  BSYNC B1 ;  /* 0x0000000000017941 */ /* 0x000fea0003800000 */
.L_x_494:
        /* <DEDUP_REMOVED lines=9> */
.L_x_497:
[----:B------:R-:W-:Y:S05]  /*131f0*/  BSYNC B1 ;  /* 0x0000000000017941 */ /* 0x000fea0003800000 */
.L_x_496:
        /* <DEDUP_REMOVED lines=9> */
.L_x_499:
[----:B------:R-:W-:Y:S05]  /*13290*/  BSYNC B1 ;  /* 0x0000000000017941 */ /* 0x000fea0003800000 */
.L_x_498:
        /* <DEDUP_REMOVED lines=9> */
.L_x_501:
[----:B------:R-:W-:Y:S05]  /*13330*/  BSYNC B1 ;  /* 0x0000000000017941 */ /* 0x000fea0003800000 */
.L_x_500:
        /* <DEDUP_REMOVED lines=9> */
.L_x_503:
[----:B------:R-:W-:Y:S05]  /*133d0*/  BSYNC B1 ;  /* 0x0000000000017941 */ /* 0x000fea0003800000 */
.L_x_502:
        /* <DEDUP_REMOVED lines=9> */
.L_x_505:
[----:B------:R-:W-:Y:S05]  /*13470*/  BSYNC B1 ;  /* 0x0000000000017941 */ /* 0x000fea0003800000 */
.L_x_504:
        /* <DEDUP_REMOVED lines=9> */
.L_x_507:
[----:B------:R-:W-:Y:S05]  /*13510*/  BSYNC B1 ;  /* 0x0000000000017941 */ /* 0x000fea0003800000 */
.L_x_506:
        /* <DEDUP_REMOVED lines=9> */
.L_x_509:
[----:B------:R-:W-:Y:S05]  /*135b0*/  BSYNC B1 ;  /* 0x0000000000017941 */ /* 0x000fea0003800000 */
.L_x_508:
        /* <DEDUP_REMOVED lines=9> */
.L_x_511:
[----:B------:R-:W-:Y:S05]  /*13650*/  BSYNC B1 ;  /* 0x0000000000017941 */ /* 0x000fea0003800000 */
.L_x_510:
        /* <DEDUP_REMOVED lines=9> */
.L_x_513:
[----:B------:R-:W-:Y:S05]  /*136f0*/  BSYNC B1 ;  /* 0x0000000000017941 */ /* 0x000fea0003800000 */
.L_x_512:
        /* <DEDUP_REMOVED lines=9> */
.L_x_515:
[----:B------:R-:W-:Y:S05]  /*13790*/  BSYNC B1 ;  /* 0x0000000000017941 */ /* 0x000fea0003800000 */
.L_x_514:
        /* <DEDUP_REMOVED lines=9> */
.L_x_517:
[----:B------:R-:W-:Y:S05]  /*13830*/  BSYNC B1 ;  /* 0x0000000000017941 */ /* 0x000fea0003800000 */
.L_x_516:
        /* <DEDUP_REMOVED lines=9> */
.L_x_519:
[----:B------:R-:W-:Y:S05]  /*138d0*/  BSYNC B1 ;  /* 0x0000000000017941 */ /* 0x000fea0003800000 */
.L_x_518:
        /* <DEDUP_REMOVED lines=9> */
.L_x_521:
[----:B------:R-:W-:Y:S05]  /*13970*/  BSYNC B1 ;  /* 0x0000000000017941 */ /* 0x000fea0003800000 */
.L_x_520:
        /* <DEDUP_REMOVED lines=9> */
.L_x_523:
[----:B------:R-:W-:Y:S05]  /*13a10*/  BSYNC B1 ;  /* 0x0000000000017941 */ /* 0x000fea0003800000 */
.L_x_522:
        /* <DEDUP_REMOVED lines=9> */
.L_x_525:
[----:B------:R-:W-:Y:S05]  /*13ab0*/  BSYNC B1 ;  /* 0x0000000000017941 */ /* 0x000fea0003800000 */
.L_x_524:
        /* <DEDUP_REMOVED lines=9> */
.L_x_527:
[----:B------:R-:W-:Y:S05]  /*13b50*/  BSYNC B1 ;  /* 0x0000000000017941 */ /* 0x000fea0003800000 */
.L_x_526:
        /* <DEDUP_REMOVED lines=9> */
.L_x_529:
[----:B------:R-:W-:Y:S05]  /*13bf0*/  BSYNC B1 ;  /* 0x0000000000017941 */ /* 0x000fea0003800000 */
.L_x_528:
        /* <DEDUP_REMOVED lines=9> */
.L_x_531:
[----:B------:R-:W-:Y:S05]  /*13c90*/  BSYNC B1 ;  /* 0x0000000000017941 */ /* 0x000fea0003800000 */
.L_x_530:
[----:B01--45:R-:W-:Y:S01]  /*13ca0*/  LOP3.LUT R7, R3, 0xffffe000, RZ, 0xc0, !PT ;  /* 0xffffe00003077812 */ /* 0x033fe200078ec0ff */
        /* <DEDUP_REMOVED lines=8> */
.L_x_533:
[----:B------:R-:W-:Y:S05]  /*13d30*/  BSYNC B1 ;  /* 0x0000000000017941 */ /* 0x000fea0003800000 */
.L_x_532:
        /* <DEDUP_REMOVED lines=9> */
.L_x_535:
[----:B------:R-:W-:Y:S05]  /*13dd0*/  BSYNC B1 ;  /* 0x0000000000017941 */ /* 0x000fea0003800000 */
.L_x_534:
[----:B------:R-:W-:Y:S05]  /*13de0*/  @!P1 BRA `(.L_x_536) ;  /* 0x00000050004c9947 */ /* 0x000fea0003800000 */
[----:B-----5:R-:W-:-:S05]  /*13df0*/  LOP3.LUT R3, R3, 0xffffe000, RZ, 0xc0, !PT ;  /* 0xffffe00003037812 */ /* 0x020fca00078ec0ff */
[----:B------:R-:W-:-:S04]  /*13e00*/  FMUL R0, R3, R16 ;  /* 0x0000001003007220 */ /* 0x000fc80000400000 */
[----:B------:R-:W-:-:S05]  /*13e10*/  FFMA R151, R151, R2, R0 ;  /* 0x0000000297977223 */ /* 0x000fca0000000000 */
[----:B------:R-:W-:-:S05]  /*13e20*/  F2FP.TF32.F32.PACK_B R151, R151 ;  /* 0x00000097ff97723e */ /* 0x000fca00024050ff */
[----:B------:R0:W-:Y:S01]  /*13e30*/  STG.E desc[UR36][R4.64+0x3e4], R151 ;  /* 0x0003e49704007986 */ /* 0x0001e2000c101924 */
[----:B------:R-:W-:Y:S05]  /*13e40*/  BRA `(.L_x_536) ;  /* 0x0000005000347947 */ /* 0x000fea0003800000 */
.L_x_29:
[----:B------:R-:W2:Y:S01]  /*13e50*/  LDL.LU R3, [R1] ;  /* 0x0000000001037983 */ /* 0x000ea20000300800 */
[----:B------:R-:W-:-:S03]  /*13e60*/  ULDC.64 UR4, c[0x0][0x5c0] ;  /* 0x0001700000047ab9 */ /* 0x000fc60000000a00 */
[----:B------:R-:W3:Y:S04]  /*13e70*/  LDL.LU R9, [R1+0x8] ;  /* 0x0000080001097983 */ /* 0x000ee80000300800 */
[----:B------:R-:W4:Y:S04]  /*13e80*/  LDL.LU R8, [R1+0x54] ;  /* 0x0000540001087983 */ /* 0x000f280000300800 */
[----:B------:R-:W5:Y:S04]  /*13e90*/  LDL.LU R235, [R1+0x8c] ;  /* 0x00008c0001eb7983 */ /* 0x000f680000300800 */
        /* <DEDUP_REMOVED lines=91> */
[----:B------:R-:W5:Y:S01]  /*14450*/  LDL.LU R12, [R1+0x1fc] ;  /* 0x0001fc00010c7983 */ /* 0x000f620000300800 */
[----:B--2---:R-:W-:Y:S01]  /*14460*/  FMUL R3, R3, R2 ;  /* 0x0000000203037220 */ /* 0x004fe20000400000 */
[----:B------:R-:W-:-:S02]  /*14470*/  LEA R4, P0, R6, UR4, 0x2 ;  /* 0x0000000406047c11 */ /* 0x000fc4000f8010ff */
[----:B------:R-:W2:Y:S02]  /*14480*/  LDL.LU R7, [R1+0x4] ;  /* 0x0000040001077983 */ /* 0x000ea40000300800 */
[----:B------:R-:W-:Y:S02]  /*14490*/  LEA.HI.X R5, R6, UR5, R10, 0x2, P0 ;  /* 0x0000000506057c11 */ /* 0x000fe400080f140a */
[----:B------:R-:W-:Y:S01]  /*144a0*/  F2FP.TF32.F32.PACK_B R3, R3 ;  /* 0x00000003ff03723e */ /* 0x000fe200024050ff */
[----:B------:R-:W5:Y:S01]  /*144b0*/  LDL.LU R10, [R1+0x5c] ;  /* 0x00005c00010a7983 */ /* 0x000f620000300800 */
[----:B------:R-:W-:-:S03]  /*144c0*/  ISETP.GT.AND P0, PT, R0, 0x1, P3 ;  /* 0x000000010000780c */ /* 0x000fc60001f04270 */
[----:B------:R2:W-:Y:S01]  /*144d0*/  @P1 STG.E desc[UR36][R4.64], R3 ;  /* 0x0000000304001986 */ /* 0x0005e2000c101924 */
[----:B------:R-:W-:Y:S01]  /*144e0*/  ISETP.GT.AND P2, PT, R158, 0x8, PT ;  /* 0x000000089e00780c */ /* 0x000fe20003f44270 */
[----:B--2---:R-:W-:-:S05]  /*144f0*/  FMUL R3, R7, R2 ;  /* 0x0000000207037220 */ /* 0x004fca0000400000 */
[----:B------:R-:W-:-:S05]  /*14500*/  F2FP.TF32.F32.PACK_B R3, R3 ;  /* 0x00000003ff03723e */ /* 0x000fca00024050ff */
[----:B------:R0:W-:Y:S04]  /*14510*/  @P0 STG.E desc[UR36][R4.64+0x4], R3 ;  /* 0x0000040304000986 */ /* 0x0001e8000c101924 */
[----:B0-----:R-:W2:Y:S01]  /*14520*/  LDL.LU R3, [R1+0xc] ;  /* 0x00000c0001037983 */ /* 0x001ea20000300800 */
[----:B------:R-:W-:Y:S01]  /*14530*/  USHF.L.U32 UR5, UR8, 0x5, URZ ;  /* 0x0000000508057899 */ /* 0x000fe2000800063f */
[----:B------:R-:W-:Y:S01]  /*14540*/  ISETP.GT.AND P0, PT, R0, RZ, P2 ;  /* 0x000000ff0000720c */ /* 0x000fe20001704270 */
[----:B------:R-:W-:Y:S01]  /*14550*/  USHF.L.U64.HI UR4, UR8, 0x5, UR9 ;  /* 0x0000000508047899 */ /* 0x000fe20008010209 */
[----:B---3--:R-:W-:-:S03]  /*14560*/  FMUL R9, R9, R2 ;  /* 0x0000000209097220 */ /* 0x008fc60000400000 */
[----:B------:R-:W-:Y:S02]  /*14570*/  IADD3 R6, P1, R4, UR5, RZ ;  /* 0x0000000504067c10 */ /* 0x000fe4000ff3e0ff */
[----:B------:R-:W-:Y:S02]  /*14580*/  F2FP.TF32.F32.PACK_B R9, R9 ;  /* 0x00000009ff09723e */ /* 0x000fe400024050ff */
[----:B------:R-:W-:-:S05]  /*14590*/  IADD3.X R7, R5, UR4, RZ, P1, !PT ;  /* 0x0000000405077c10 */ /* 0x000fca0008ffe4ff */
[----:B------:R0:W-:Y:S01]  /*145a0*/  @P0 STG.E desc[UR36][R6.64], R9 ;  /* 0x0000000906000986 */ /* 0x0001e2000c101924 */
[----:B------:R-:W-:-:S03]  /*145b0*/  ISETP.GT.AND P0, PT, R0, 0x1, P2 ;  /* 0x000000010000780c */ /* 0x000fc60001704270 */
[----:B0-----:R-:W3:Y:S01]  /*145c0*/  LDL.LU R9, [R1+0x60] ;  /* 0x0000600001097983 */ /* 0x001ee20000300800 */
[----:B--2---:R-:W-:-:S05]  /*145d0*/  FMUL R3, R3, R2 ;  /* 0x0000000203037220 */ /* 0x004fca0000400000 */
[----:B------:R-:W-:-:S05]  /*145e0*/  F2FP.TF32.F32.PACK_B R3, R3 ;  /* 0x00000003ff03723e */ /* 0x000fca00024050ff */
[----:B------:R0:W-:Y:S04]  /*145f0*/  @P0 STG.E desc[UR36][R6.64+0x4], R3 ;  /* 0x0000040306000986 */ /* 0x0001e8000c101924 */
[----:B0-----:R-:W2:Y:S01]  /*14600*/  LDL.LU R3, [R1+0x10] ;  /* 0x0000100001037983 */ /* 0x001ea20000300800 */
[----:B------:R-:W-:Y:S01]  /*14610*/  ISETP.GT.AND P0, PT, R0, 0x8, P3 ;  /* 0x000000080000780c */ /* 0x000fe20001f04270 */
[----:B--2---:R-:W-:-:S05]  /*14620*/  FMUL R3, R3, R2 ;  /* 0x0000000203037220 */ /* 0x004fca0000400000 */
[----:B------:R-:W-:-:S07]  /*14630*/  F2FP.TF32.F32.PACK_B R3, R3 ;  /* 0x00000003ff03723e */ /* 0x000fce00024050ff */
        /* <DEDUP_REMOVED lines=82> */
[C---:B------:R-:W-:Y:S02]  /*14b60*/  ISETP.GT.AND P1, PT, R0.reuse, 0x29, P3 ;  /* 0x000000290000780c */ /* 0x040fe40001f24270 */
[----:B------:R-:W-:Y:S01]  /*14b70*/  ISETP.GT.AND P0, PT, R0, 0x28, P2 ;  /* 0x000000280000780c */ /* 0x000fe20001704270 */
[----:B----4-:R-:W-:-:S05]  /*14b80*/  FMUL R8, R8, R2 ;  /* 0x0000000208087220 */ /* 0x010fca0000400000 */
[----:B------:R-:W-:-:S05]  /*14b90*/  F2FP.TF32.F32.PACK_B R8, R8 ;  /* 0x00000008ff08723e */ /* 0x000fca00024050ff */
[----:B------:R0:W-:Y:S04]  /*14ba0*/  @P1 STG.E desc[UR36][R4.64+0xa4], R8 ;  /* 0x0000a40804001986 */ /* 0x0001e8000c101924 */
[----:B0-----:R-:W4:Y:S01]  /*14bb0*/  LDL.LU R8, [R1+0x68] ;  /* 0x0000680001087983 */ /* 0x001f220000300800 */
[----:B--2---:R-:W-:-:S05]  /*14bc0*/  FMUL R3, R3, R2 ;  /* 0x0000000203037220 */ /* 0x004fca0000400000 */
[----:B------:R-:W-:-:S05]  /*14bd0*/  F2FP.TF32.F32.PACK_B R3, R3 ;  /* 0x00000003ff03723e */ /* 0x000fca00024050ff */
[----:B------:R0:W-:Y:S04]  /*14be0*/  @P0 STG.E desc[UR36][R6.64+0xa0], R3 ;  /* 0x0000a00306000986 */ /* 0x0001e8000c101924 */
[----:B0-----:R-:W2:Y:S01]  /*14bf0*/  LDL.LU R3, [R1+0x64] ;  /* 0x0000640001037983 */ /* 0x001ea20000300800 */
[C---:B------:R-:W-:Y:S02]  /*14c00*/  ISETP.GT.AND P1, PT, R0.reuse, 0x29, P2 ;  /* 0x000000290000780c */ /* 0x040fe40001724270 */
[----:B------:R-:W-:Y:S01]  /*14c10*/  ISETP.GT.AND P4, PT, R0, 0x30, P3 ;  /* 0x000000300000780c */ /* 0x000fe20001f84270 */
[-C--:B-----5:R-:W-:Y:S01]  /*14c20*/  FMUL R10, R10, R2.reuse ;  /* 0x000000020a0a7220 */ /* 0x0a0fe20000400000 */
[C---:B------:R-:W-:Y:S01]  /*14c30*/  ISETP.GT.AND P5, PT, R0.reuse, 0x31, P3 ;  /* 0x000000310000780c */ /* 0x040fe20001fa4270 */
[-C--:B---3--:R-:W-:Y:S01]  /*14c40*/  FMUL R9, R9, R2.reuse ;  /* 0x0000000209097220 */ /* 0x088fe20000400000 */
[----:B------:R-:W-:Y:S01]  /*14c50*/  ISETP.GT.AND P0, PT, R0, 0x30, P2 ;  /* 0x000000300000780c */ /* 0x000fe20001704270 */
[----:B----4-:R-:W-:Y:S01]  /*14c60*/  FMUL R8, R8, R2 ;  /* 0x0000000208087220 */ /* 0x010fe20000400000 */
[----:B------:R-:W-:-:S02]  /*14c70*/  F2FP.TF32.F32.PACK_B R10, R10 ;  /* 0x0000000aff0a723e */ /* 0x000fc400024050ff */
[----:B------:R-:W-:Y:S02]  /*14c80*/  F2FP.TF32.F32.PACK_B R9, R9 ;  /* 0x00000009ff09723e */ /* 0x000fe400024050ff */
[----:B------:R-:W-:Y:S01]  /*14c90*/  F2FP.TF32.F32.PACK_B R8, R8 ;  /* 0x00000008ff08723e */ /* 0x000fe200024050ff */
[----:B------:R0:W-:Y:S04]  /*14ca0*/  @P1 STG.E desc[UR36][R6.64+0xa4], R10 ;  /* 0x0000a40a06001986 */ /* 0x0001e8000c101924 */
[----:B------:R1:W-:Y:S04]  /*14cb0*/  @P4 STG.E desc[UR36][R4.64+0xc0], R9 ;  /* 0x0000c00904004986 */ /* 0x0003e8000c101924 */
[----:B0-----:R-:W3:Y:S04]  /*14cc0*/  LDL.LU R10, [R1+0x78] ;  /* 0x00007800010a7983 */ /* 0x001ee80000300800 */
[----:B-1----:R-:W4:Y:S01]  /*14cd0*/  LDL.LU R9, [R1+0x74] ;  /* 0x0000740001097983 */ /* 0x002f220000300800 */
[----:B--2---:R-:W-:-:S05]  /*14ce0*/  FMUL R3, R3, R2 ;  /* 0x0000000203037220 */ /* 0x004fca0000400000 */
[----:B------:R-:W-:-:S05]  /*14cf0*/  F2FP.TF32.F32.PACK_B R3, R3 ;  /* 0x00000003ff03723e */ /* 0x000fca00024050ff */
[----:B------:R0:W-:Y:S04]  /*14d00*/  @P5 STG.E desc[UR36][R4.64+0xc4], R3 ;  /* 0x0000c40304005986 */ /* 0x0001e8000c101924 */
[----:B------:R1:W-:Y:S04]  /*14d10*/  @P0 STG.E desc[UR36][R6.64+0xc0], R8 ;  /* 0x0000c00806000986 */ /* 0x0003e8000c101924 */
[----:B0-----:R-:W2:Y:S04]  /*14d20*/  LDL.LU R3, [R1+0x6c] ;  /* 0x00006c0001037983 */ /* 0x001ea80000300800 */
[----:B-1----:R-:W5:Y:S01]  /*14d30*/  LDL.LU R8, [R1+0x70] ;  /* 0x0000700001087983 */ /* 0x002f620000300800 */
[----:B------:R-:W-:-:S02]  /*14d40*/  ISETP.GT.AND P1, PT, R0, 0x31, P2 ;  /* 0x000000310000780c */ /* 0x000fc40001724270 */
[C---:B------:R-:W-:Y:S02]  /*14d50*/  ISETP.GT.AND P4, PT, R0.reuse, 0x38, P3 ;  /* 0x000000380000780c */ /* 0x040fe40001f84270 */
[C---:B------:R-:W-:Y:S02]  /*14d60*/  ISETP.GT.AND P5, PT, R0.reuse, 0x39, P3 ;  /* 0x000000390000780c */ /* 0x040fe40001fa4270 */
[----:B------:R-:W-:Y:S01]  /*14d70*/  ISETP.GT.AND P0, PT, R0, 0x38, P2 ;  /* 0x000000380000780c */ /* 0x000fe20001704270 */
[-C--:B----4-:R-:W-:Y:S01]  /*14d80*/  FMUL R9, R9, R2.reuse ;  /* 0x0000000209097220 */ /* 0x090fe20000400000 */
[----:B---3--:R-:W-:-:S04]  /*14d90*/  FMUL R10, R10, R2 ;  /* 0x000000020a0a7220 */ /* 0x008fc80000400000 */
[----:B------:R-:W-:Y:S02]  /*14da0*/  F2FP.TF32.F32.PACK_B R9, R9 ;  /* 0x00000009ff09723e */ /* 0x000fe400024050ff */
[----:B------:R-:W-:Y:S01]  /*14db0*/  F2FP.TF32.F32.PACK_B R10, R10 ;  /* 0x0000000aff0a723e */ /* 0x000fe200024050ff */
[-C--:B--2---:R-:W-:Y:S01]  /*14dc0*/  FMUL R3, R3, R2.reuse ;  /* 0x0000000203037220 */ /* 0x084fe20000400000 */
[----:B-----5:R-:W-:-:S04]  /*14dd0*/  FMUL R8, R8, R2 ;  /* 0x0000000208087220 */ /* 0x020fc80000400000 */
[----:B------:R-:W-:Y:S02]  /*14de0*/  F2FP.TF32.F32.PACK_B R3, R3 ;  /* 0x00000003ff03723e */ /* 0x000fe400024050ff */
[----:B------:R-:W-:-:S03]  /*14df0*/  F2FP.TF32.F32.PACK_B R8, R8 ;  /* 0x00000008ff08723e */ /* 0x000fc600024050ff */
[----:B------:R0:W-:Y:S04]  /*14e00*/  @P1 STG.E desc[UR36][R6.64+0xc4], R3 ;  /* 0x0000c40306001986 */ /* 0x0001e8000c101924 */
[----:B------:R1:W-:Y:S04]  /*14e10*/  @P4 STG.E desc[UR36][R4.64+0xe0], R8 ;  /* 0x0000e00804004986 */ /* 0x0003e8000c101924 */
[----:B0-----:R-:W2:Y:S04]  /*14e20*/  LDL.LU R3, [R1+0x7c] ;  /* 0x00007c0001037983 */ /* 0x001ea80000300800 */
[----:B-1----:R-:W3:Y:S04]  /*14e30*/  LDL.LU R8, [R1+0x80] ;  /* 0x0000800001087983 */ /* 0x002ee80000300800 */
[----:B------:R0:W-:Y:S04]  /*14e40*/  @P5 STG.E desc[UR36][R4.64+0xe4], R9 ;  /* 0x0000e40904005986 */ /* 0x0001e8000c101924 */
[----:B------:R1:W-:Y:S04]  /*14e50*/  @P0 STG.E desc[UR36][R6.64+0xe0], R10 ;  /* 0x0000e00a06000986 */ /* 0x0003e8000c101924 */
[----:B0-----:R-:W4:Y:S04]  /*14e60*/  LDL.LU R9, [R1+0x84] ;  /* 0x0000840001097983 */ /* 0x001f280000300800 */
[----:B-1----:R-:W5:Y:S01]  /*14e70*/  LDL.LU R10, [R1+0x88] ;  /* 0x00008800010a7983 */ /* 0x002f620000300800 */
[----:B------:R-:W-:-:S02]  /*14e80*/  ISETP.GT.AND P1, PT, R0, 0x39, P2 ;  /* 0x000000390000780c */ /* 0x000fc40001724270 */
[C---:B------:R-:W-:Y:S02]  /*14e90*/  ISETP.GT.AND P4, PT, R0.reuse, 0x40, P3 ;  /* 0x000000400000780c */ /* 0x040fe40001f84270 */
[C---:B------:R-:W-:Y:S02]  /*14ea0*/  ISETP.GT.AND P5, PT, R0.reuse, 0x41, P3 ;  /* 0x000000410000780c */ /* 0x040fe40001fa4270 */
[----:B------:R-:W-:Y:S01]  /*14eb0*/  ISETP.GT.AND P0, PT, R0, 0x40, P2 ;  /* 0x000000400000780c */ /* 0x000fe20001704270 */
[-C--:B------:R-:W-:Y:S01]  /*14ec0*/  FMUL R11, R11, R2.reuse ;  /* 0x000000020b0b7220 */ /* 0x080fe20000400000 */
[----:B------:R-:W-:-:S04]  /*14ed0*/  FMUL R13, R13, R2 ;  /* 0x000000020d0d7220 */ /* 0x000fc80000400000 */
[----:B------:R-:W-:Y:S02]  /*14ee0*/  F2FP.TF32.F32.PACK_B R11, R11 ;  /* 0x0000000bff0b723e */ /* 0x000fe400024050ff */
[----:B------:R-:W-:Y:S01]  /*14ef0*/  F2FP.TF32.F32.PACK_B R13, R13 ;  /* 0x0000000dff0d723e */ /* 0x000fe200024050ff */
[----:B------:R-:W-:-:S05]  /*14f00*/  FMUL R15, R15, R2 ;  /* 0x000000020f0f7220 */ /* 0x000fca0000400000 */
[----:B------:R-:W-:Y:S01]  /*14f10*/  F2FP.TF32.F32.PACK_B R15, R15 ;  /* 0x0000000fff0f723e */ /* 0x000fe200024050ff */
[----:B------:R-:W-:-:S05]  /*14f20*/  FMUL R19, R19, R2 ;  /* 0x0000000213137220 */ /* 0x000fca0000400000 */
[----:B------:R-:W-:Y:S01]  /*14f30*/  F2FP.TF32.F32.PACK_B R19, R19 ;  /* 0x00000013ff13723e */ /* 0x000fe200024050ff */
[-C--:B--2---:R-:W-:Y:S01]  /*14f40*/  FMUL R3, R3, R2.reuse ;  /* 0x0000000203037220 */ /* 0x084fe20000400000 */
[----:B---3--:R-:W-:-:S04]  /*14f50*/  FMUL R8, R8, R2 ;  /* 0x0000000208087220 */ /* 0x008fc80000400000 */
[----:B------:R-:W-:Y:S02]  /*14f60*/  F2FP.TF32.F32.PACK_B R3, R3 ;  /* 0x00000003ff03723e */ /* 0x000fe400024050ff */
[----:B------:R-:W-:-:S03]  /*14f70*/  F2FP.TF32.F32.PACK_B R8, R8 ;  /* 0x00000008ff08723e */ /* 0x000fc600024050ff */
[----:B------:R0:W-:Y:S01]  /*14f80*/  @P1 STG.E desc[UR36][R6.64+0xe4], R3 ;  /* 0x0000e40306001986 */ /* 0x0001e2000c101924 */
[----:B------:R-:W-:-:S03]  /*14f90*/  ISETP.GT.AND P1, PT, R0, 0x41, P2 ;  /* 0x000000410000780c */ /* 0x000fc60001724270 */
[----:B------:R1:W-:Y:S01]  /*14fa0*/  @P4 STG.E desc[UR36][R4.64+0x100], R8 ;  /* 0x0001000804004986 */ /* 0x0003e2000c101924 */
[----:B------:R-:W-:Y:S01]  /*14fb0*/  ISETP.GT.AND P4, PT, R0, 0x48, P3 ;  /* 0x000000480000780c */ /* 0x000fe20001f84270 */
[-C--:B----4-:R-:W-:Y:S01]  /*14fc0*/  FMUL R9, R9, R2.reuse ;  /* 0x0000000209097220 */ /* 0x090fe20000400000 */
[-C--:B0-----:R-:W-:Y:S01]  /*14fd0*/  FMUL R3, R235, R2.reuse ;  /* 0x00000002eb037220 */ /* 0x081fe20000400000 */
[-C--:B-----5:R-:W-:Y:S01]  /*14fe0*/  FMUL R10, R10, R2.reuse ;  /* 0x000000020a0a7220 */ /* 0x0a0fe20000400000 */
[----:B-1----:R-:W-:Y:S02]  /*14ff0*/  FMUL R8, R234, R2 ;  /* 0x00000002ea087220 */ /* 0x002fe40000400000 */
[----:B------:R-:W-:Y:S02]  /*15000*/  F2FP.TF32.F32.PACK_B R9, R9 ;  /* 0x00000009ff09723e */ /* 0x000fe400024050ff */
[----:B------:R-:W-:Y:S02]  /*15010*/  F2FP.TF32.F32.PACK_B R10, R10 ;  /* 0x0000000aff0a723e */ /* 0x000fe400024050ff */
[----:B------:R-:W-:-:S02]  /*15020*/  F2FP.TF32.F32.PACK_B R3, R3 ;  /* 0x00000003ff03723e */ /* 0x000fc400024050ff */
[----:B------:R-:W-:Y:S01]  /*15030*/  F2FP.TF32.F32.PACK_B R8, R8 ;  /* 0x00000008ff08723e */ /* 0x000fe200024050ff */
[----:B------:R0:W-:Y:S01]  /*15040*/  @P5 STG.E desc[UR36][R4.64+0x104], R9 ;  /* 0x0001040904005986 */ /* 0x0001e2000c101924 */
[----:B------:R-:W-:-:S03]  /*15050*/  ISETP.GT.AND P5, PT, R0, 0x49, P3 ;  /* 0x000000490000780c */ /* 0x000fc60001fa4270 */
[----:B------:R1:W-:Y:S01]  /*15060*/  @P0 STG.E desc[UR36][R6.64+0x100], R10 ;  /* 0x0001000a06000986 */ /* 0x0003e2000c101924 */
[----:B------:R-:W-:-:S03]  /*15070*/  ISETP.GT.AND P0, PT, R0, 0x48, P2 ;  /* 0x000000480000780c */ /* 0x000fc60001704270 */
[----:B------:R2:W-:Y:S01]  /*15080*/  @P1 STG.E desc[UR36][R6.64+0x104], R3 ;  /* 0x0001040306001986 */ /* 0x0005e2000c101924 */
[----:B------:R-:W-:-:S03]  /*15090*/  ISETP.GT.AND P1, PT, R0, 0x49, P2 ;  /* 0x000000490000780c */ /* 0x000fc60001724270 */
[----:B------:R-:W-:Y:S01]  /*150a0*/  @P4 STG.E desc[UR36][R4.64+0x120], R8 ;  /* 0x0001200804004986 */ /* 0x000fe2000c101924 */
[-C--:B0-----:R-:W-:Y:S01]  /*150b0*/  FMUL R9, R233, R2.reuse ;  /* 0x00000002e9097220 */ /* 0x081fe20000400000 */
[----:B------:R-:W-:Y:S01]  /*150c0*/  ISETP.GT.AND P4, PT, R0, 0x50, P3 ;  /* 0x000000500000780c */ /* 0x000fe20001f84270 */
[----:B-1----:R-:W-:-:S03]  /*150d0*/  FMUL R10, R232, R2 ;  /* 0x00000002e80a7220 */ /* 0x002fc60000400000 */
[----:B------:R-:W-:Y:S02]  /*150e0*/  F2FP.TF32.F32.PACK_B R9, R9 ;  /* 0x00000009ff09723e */ /* 0x000fe400024050ff */
[----:B------:R-:W-:-:S03]  /*150f0*/  F2FP.TF32.F32.PACK_B R10, R10 ;  /* 0x0000000aff0a723e */ /* 0x000fc600024050ff */
[----:B------:R0:W-:Y:S01]  /*15100*/  @P5 STG.E desc[UR36][R4.64+0x124], R9 ;  /* 0x0001240904005986 */ /* 0x0001e2000c101924 */
[----:B------:R-:W-:-:S03]  /*15110*/  ISETP.GT.AND P5, PT, R0, 0x51, P3 ;  /* 0x000000510000780c */ /* 0x000fc60001fa4270 */
[----:B------:R-:W-:Y:S01]  /*15120*/  @P0 STG.E desc[UR36][R6.64+0x120], R10 ;  /* 0x0001200a06000986 */ /* 0x000fe2000c101924 */
[----:B------:R-:W-:-:S03]  /*15130*/  ISETP.GT.AND P0, PT, R0, 0x50, P2 ;  /* 0x000000500000780c */ /* 0x000fc60001704270 */
[----:B------:R1:W-:Y:S01]  /*15140*/  @P1 STG.E desc[UR36][R6.64+0x124], R11 ;  /* 0x0001240b06001986 */ /* 0x0003e2000c101924 */
[C---:B------:R-:W-:Y:S01]  /*15150*/  ISETP.GT.AND P1, PT, R0.reuse, 0x51, P2 ;  /* 0x000000510000780c */ /* 0x040fe20001724270 */
[-C--:B--2---:R-:W-:Y:S02]  /*15160*/  FMUL R3, R231, R2.reuse ;  /* 0x00000002e7037220 */ /* 0x084fe40000400000 */
[----:B------:R2:W-:Y:S01]  /*15170*/  @P4 STG.E desc[UR36][R4.64+0x140], R13 ;  /* 0x0001400d04004986 */ /* 0x0005e2000c101924 */
[----:B------:R-:W-:Y:S01]  /*15180*/  ISETP.GT.AND P4, PT, R0, 0x58, P3 ;  /* 0x000000580000780c */ /* 0x000fe20001f84270 */
[-C--:B0-----:R-:W-:Y:S01]  /*15190*/  FMUL R9, R230, R2.reuse ;  /* 0x00000002e6097220 */ /* 0x081fe20000400000 */
[----:B------:R-:W-:Y:S01]  /*151a0*/  F2FP.TF32.F32.PACK_B R3, R3 ;  /* 0x00000003ff03723e */ /* 0x000fe200024050ff */
[----:B-1----:R-:W-:-:S03]  /*151b0*/  FMUL R11, R229, R2 ;  /* 0x00000002e50b7220 */ /* 0x002fc60000400000 */
[----:B------:R-:W-:Y:S01]  /*151c0*/  F2FP.TF32.F32.PACK_B R9, R9 ;  /* 0x00000009ff09723e */ /* 0x000fe200024050ff */
[----:B------:R-:W-:Y:S01]  /*151d0*/  @P5 STG.E desc[UR36][R4.64+0x144], R15 ;  /* 0x0001440f04005986 */ /* 0x000fe2000c101924 */
[----:B------:R-:W-:-:S03]  /*151e0*/  F2FP.TF32.F32.PACK_B R11, R11 ;  /* 0x0000000bff0b723e */ /* 0x000fc600024050ff */
[----:B------:R0:W-:Y:S01]  /*151f0*/  @P0 STG.E desc[UR36][R6.64+0x140], R3 ;  /* 0x0001400306000986 */ /* 0x0001e2000c101924 */
[C---:B------:R-:W-:Y:S02]  /*15200*/  ISETP.GT.AND P5, PT, R0.reuse, 0x59, P3 ;  /* 0x000000590000780c */ /* 0x040fe40001fa4270 */
[C---:B------:R-:W-:Y:S01]  /*15210*/  ISETP.GT.AND P0, PT, R0.reuse, 0x58, P2 ;  /* 0x000000580000780c */ /* 0x040fe20001704270 */
[----:B------:R1:W-:Y:S01]  /*15220*/  @P1 STG.E desc[UR36][R6.64+0x144], R9 ;  /* 0x0001440906001986 */ /* 0x0003e2000c101924 */
[----:B------:R-:W-:Y:S01]  /*15230*/  ISETP.GT.AND P1, PT, R0, 0x59, P2 ;  /* 0x000000590000780c */ /* 0x000fe20001724270 */
[-C--:B--2---:R-:W-:Y:S02]  /*15240*/  FMUL R13, R228, R2.reuse ;  /* 0x00000002e40d7220 */ /* 0x084fe40000400000 */
[----:B------:R2:W-:Y:S01]  /*15250*/  @P4 STG.E desc[UR36][R4.64+0x160], R11 ;  /* 0x0001600b04004986 */ /* 0x0005e2000c101924 */
[----:B------:R-:W-:Y:S01]  /*15260*/  ISETP.GT.AND P4, PT, R0, 0x60, P3 ;  /* 0x000000600000780c */ /* 0x000fe20001f84270 */
[-C--:B0-----:R-:W-:Y:S01]  /*15270*/  FMUL R3, R227, R2.reuse ;  /* 0x00000002e3037220 */ /* 0x081fe20000400000 */
[----:B------:R-:W-:Y:S01]  /*15280*/  F2FP.TF32.F32.PACK_B R13, R13 ;  /* 0x0000000dff0d723e */ /* 0x000fe200024050ff */
[----:B-1----:R-:W-:-:S03]  /*15290*/  FMUL R9, R226, R2 ;  /* 0x00000002e2097220 */ /* 0x002fc60000400000 */
[----:B------:R-:W-:Y:S01]  /*152a0*/  F2FP.TF32.F32.PACK_B R3, R3 ;  /* 0x00000003ff03723e */ /* 0x000fe200024050ff */
[----:B------:R0:W-:Y:S01]  /*152b0*/  @P5 STG.E desc[UR36][R4.64+0x164], R13 ;  /* 0x0001640d04005986 */ /* 0x0001e2000c101924 */
[----:B------:R-:W-:-:S03]  /*152c0*/  F2FP.TF32.F32.PACK_B R9, R9 ;  /* 0x00000009ff09723e */ /* 0x000fc600024050ff */
[----:B------:R-:W-:Y:S01]  /*152d0*/  @P0 STG.E desc[UR36][R6.64+0x160], R19 ;  /* 0x0001601306000986 */ /* 0x000fe2000c101924 */
[C---:B------:R-:W-:Y:S02]  /*152e0*/  ISETP.GT.AND P5, PT, R0.reuse, 0x61, P3 ;  /* 0x000000610000780c */ /* 0x040fe40001fa4270 */
[C---:B------:R-:W-:Y:S01]  /*152f0*/  ISETP.GT.AND P0, PT, R0.reuse, 0x60, P2 ;  /* 0x000000600000780c */ /* 0x040fe20001704270 */
[----:B------:R1:W-:Y:S01]  /*15300*/  @P1 STG.E desc[UR36][R6.64+0x164], R3 ;  /* 0x0001640306001986 */ /* 0x0003e2000c101924 */
[C---:B------:R-:W-:Y:S01]  /*15310*/  ISETP.GT.AND P1, PT, R0.reuse, 0x61, P2 ;  /* 0x000000610000780c */ /* 0x040fe20001724270 */
[-C--:B--2---:R-:W-:Y:S02]  /*15320*/  FMUL R11, R225, R2.reuse ;  /* 0x00000002e10b7220 */ /* 0x084fe40000400000 */
[----:B------:R2:W-:Y:S01]  /*15330*/  @P4 STG.E desc[UR36][R4.64+0x180], R9 ;  /* 0x0001800904004986 */ /* 0x0005e2000c101924 */
[----:B------:R-:W-:Y:S01]  /*15340*/  ISETP.GT.AND P4, PT, R0, 0x68, P3 ;  /* 0x000000680000780c */ /* 0x000fe20001f84270 */
[-C--:B------:R-:W-:Y:S01]  /*15350*/  FMUL R15, R224, R2.reuse ;  /* 0x00000002e00f7220 */ /* 0x080fe20000400000 */
[-C--:B0-----:R-:W-:Y:S01]  /*15360*/  FMUL R13, R223, R2.reuse ;  /* 0x00000002df0d7220 */ /* 0x081fe20000400000 */
[----:B------:R-:W-:Y:S01]  /*15370*/  F2FP.TF32.F32.PACK_B R11, R11 ;  /* 0x0000000bff0b723e */ /* 0x000fe200024050ff */
[----:B-1----:R-:W-:-:S02]  /*15380*/  FMUL R3, R222, R2 ;  /* 0x00000002de037220 */ /* 0x002fc40000400000 */
[----:B------:R-:W-:Y:S02]  /*15390*/  F2FP.TF32.F32.PACK_B R15, R15 ;  /* 0x0000000fff0f723e */ /* 0x000fe400024050ff */
[----:B------:R-:W-:Y:S02]  /*153a0*/  F2FP.TF32.F32.PACK_B R13, R13 ;  /* 0x0000000dff0d723e */ /* 0x000fe400024050ff */
[----:B------:R-:W-:Y:S01]  /*153b0*/  F2FP.TF32.F32.PACK_B R3, R3 ;  /* 0x00000003ff03723e */ /* 0x000fe200024050ff */
[----:B------:R0:W-:Y:S01]  /*153c0*/  @P5 STG.E desc[UR36][R4.64+0x184], R11 ;  /* 0x0001840b04005986 */ /* 0x0001e2000c101924 */
[----:B------:R-:W-:-:S03]  /*153d0*/  ISETP.GT.AND P5, PT, R0, 0x69, P3 ;  /* 0x000000690000780c */ /* 0x000fc60001fa4270 */
[----:B------:R-:W-:Y:S01]  /*153e0*/  @P0 STG.E desc[UR36][R6.64+0x180], R15 ;  /* 0x0001800f06000986 */ /* 0x000fe2000c101924 */
[C---:B------:R-:W-:Y:S01]  /*153f0*/  ISETP.GT.AND P0, PT, R0.reuse, 0x68, P2 ;  /* 0x000000680000780c */ /* 0x040fe20001704270 */
[-C--:B--2---:R-:W-:Y:S02]  /*15400*/  FMUL R9, R221, R2.reuse ;  /* 0x00000002dd097220 */ /* 0x084fe40000400000 */
[----:B------:R1:W-:Y:S01]  /*15410*/  @P1 STG.E desc[UR36][R6.64+0x184], R13 ;  /* 0x0001840d06001986 */ /* 0x0003e2000c101924 */
[----:B------:R-:W-:Y:S01]  /*15420*/  ISETP.GT.AND P1, PT, R0, 0x69, P2 ;  /* 0x000000690000780c */ /* 0x000fe20001724270 */
[-C--:B------:R-:W-:Y:S02]  /*15430*/  FMUL R19, R220, R2.reuse ;  /* 0x00000002dc137220 */ /* 0x080fe40000400000 */
[----:B------:R2:W-:Y:S01]  /*15440*/  @P4 STG.E desc[UR36][R4.64+0x1a0], R3 ;  /* 0x0001a00304004986 */ /* 0x0005e2000c101924 */
[----:B------:R-:W-:Y:S01]  /*15450*/  ISETP.GT.AND P4, PT, R0, 0x70, P3 ;  /* 0x000000700000780c */ /* 0x000fe20001f84270 */
[----:B0-----:R-:W-:Y:S01]  /*15460*/  FMUL R11, R219, R2 ;  /* 0x00000002db0b7220 */ /* 0x001fe20000400000 */
[----:B------:R-:W-:-:S02]  /*15470*/  F2FP.TF32.F32.PACK_B R9, R9 ;  /* 0x00000009ff09723e */ /* 0x000fc400024050ff */
[----:B------:R-:W-:Y:S01]  /*15480*/  F2FP.TF32.F32.PACK_B R19, R19 ;  /* 0x00000013ff13723e */ /* 0x000fe200024050ff */
[-C--:B-1----:R-:W-:Y:S01]  /*15490*/  FMUL R13, R218, R2.reuse ;  /* 0x00000002da0d7220 */ /* 0x082fe20000400000 */
[----:B------:R-:W-:Y:S01]  /*154a0*/  F2FP.TF32.F32.PACK_B R11, R11 ;  /* 0x0000000bff0b723e */ /* 0x000fe200024050ff */
[----:B------:R0:W-:Y:S03]  /*154b0*/  @P5 STG.E desc[UR36][R4.64+0x1a4], R9 ;  /* 0x0001a40904005986 */ /* 0x0001e6000c101924 */
[----:B------:R-:W-:Y:S01]  /*154c0*/  F2FP.TF32.F32.PACK_B R13, R13 ;  /* 0x0000000dff0d723e */ /* 0x000fe200024050ff */
[----:B------:R-:W-:Y:S01]  /*154d0*/  @P0 STG.E desc[UR36][R6.64+0x1a0], R19 ;  /* 0x0001a01306000986 */ /* 0x000fe2000c101924 */
[C---:B------:R-:W-:Y:S02]  /*154e0*/  ISETP.GT.AND P5, PT, R0.reuse, 0x71, P3 ;  /* 0x000000710000780c */ /* 0x040fe40001fa4270 */
[C---:B------:R-:W-:Y:S01]  /*154f0*/  ISETP.GT.AND P0, PT, R0.reuse, 0x70, P2 ;  /* 0x000000700000780c */ /* 0x040fe20001704270 */
[----:B------:R1:W-:Y:S01]  /*15500*/  @P1 STG.E desc[UR36][R6.64+0x1a4], R11 ;  /* 0x0001a40b06001986 */ /* 0x0003e2000c101924 */
[----:B------:R-:W-:Y:S01]  /*15510*/  ISETP.GT.AND P1, PT, R0, 0x71, P2 ;  /* 0x000000710000780c */ /* 0x000fe20001724270 */
[----:B--2---:R-:W-:-:S02]  /*15520*/  FMUL R3, R217, R2 ;  /* 0x00000002d9037220 */ /* 0x004fc40000400000 */
[----:B------:R2:W-:Y:S01]  /*15530*/  @P4 STG.E desc[UR36][R4.64+0x1c0], R13 ;  /* 0x0001c00d04004986 */ /* 0x0005e2000c101924 */
[----:B------:R-:W-:Y:S01]  /*15540*/  ISETP.GT.AND P4, PT, R0, 0x78, P3 ;  /* 0x000000780000780c */ /* 0x000fe20001f84270 */
[-C--:B------:R-:W-:Y:S01]  /*15550*/  FMUL R15, R216, R2.reuse ;  /* 0x00000002d80f7220 */ /* 0x080fe20000400000 */
[-C--:B0-----:R-:W-:Y:S01]  /*15560*/  FMUL R9, R215, R2.reuse ;  /* 0x00000002d7097220 */ /* 0x081fe20000400000 */
[----:B------:R-:W-:Y:S01]  /*15570*/  F2FP.TF32.F32.PACK_B R3, R3 ;  /* 0x00000003ff03723e */ /* 0x000fe200024050ff */
[----:B-1----:R-:W-:Y:S02]  /*15580*/  FMUL R11, R214, R2 ;  /* 0x00000002d60b7220 */ /* 0x002fe40000400000 */
        /* <DEDUP_REMOVED lines=219> */
[C---:B------:R-:W-:Y:S01]  /*16340*/  ISETP.GT.AND P4, PT, R0.reuse, 0xe8, P3 ;  /* 0x000000e80000780c */ /* 0x040fe20001f84270 */
[-C--:B------:R-:W-:Y:S01]  /*16350*/  FMUL R15, R159, R2.reuse ;  /* 0x000000029f0f7220 */ /* 0x080fe20000400000 */
[----:B------:R-:W-:Y:S01]  /*16360*/  ISETP.GT.AND P6, PT, R0, 0xe9, P3 ;  /* 0x000000e90000780c */ /* 0x000fe20001fc4270 */
[-C--:B0-----:R-:W-:Y:S01]  /*16370*/  FMUL R13, R157, R2.reuse ;  /* 0x000000029d0d7220 */ /* 0x081fe20000400000 */
[----:B------:R-:W-:Y:S01]  /*16380*/  F2FP.TF32.F32.PACK_B R11, R11 ;  /* 0x0000000bff0b723e */ /* 0x000fe200024050ff */
[-C--:B-1----:R-:W-:Y:S01]  /*16390*/  FMUL R3, R156, R2.reuse ;  /* 0x000000029c037220 */ /* 0x082fe20000400000 */
[----:B------:R-:W-:Y:S01]  /*163a0*/  F2FP.TF32.F32.PACK_B R15, R15 ;  /* 0x0000000fff0f723e */ /* 0x000fe200024050ff */
[----:B--2---:R-:W-:Y:S01]  /*163b0*/  FMUL R9, R155, R2 ;  /* 0x000000029b097220 */ /* 0x004fe20000400000 */
[----:B------:R-:W-:Y:S02]  /*163c0*/  F2FP.TF32.F32.PACK_B R13, R13 ;  /* 0x0000000dff0d723e */ /* 0x000fe400024050ff */
[----:B------:R-:W-:Y:S01]  /*163d0*/  F2FP.TF32.F32.PACK_B R3, R3 ;  /* 0x00000003ff03723e */ /* 0x000fe200024050ff */
[----:B------:R0:W-:Y:S01]  /*163e0*/  @P5 STG.E desc[UR36][R4.64+0x384], R11 ;  /* 0x0003840b04005986 */ /* 0x0001e2000c101924 */
[----:B------:R-:W-:-:S03]  /*163f0*/  F2FP.TF32.F32.PACK_B R9, R9 ;  /* 0x00000009ff09723e */ /* 0x000fc600024050ff */
[----:B------:R-:W-:Y:S01]  /*16400*/  @P0 STG.E desc[UR36][R6.64+0x380], R15 ;  /* 0x0003800f06000986 */ /* 0x000fe2000c101924 */
[----:B------:R-:W-:-:S03]  /*16410*/  ISETP.GT.AND P0, PT, R0, 0xe8, P2 ;  /* 0x000000e80000780c */ /* 0x000fc60001704270 */
[----:B------:R1:W-:Y:S01]  /*16420*/  @P1 STG.E desc[UR36][R6.64+0x384], R13 ;  /* 0x0003840d06001986 */ /* 0x0003e2000c101924 */
[----:B------:R-:W-:-:S03]  /*16430*/  ISETP.GT.AND P5, PT, R0, 0xe9, P2 ;  /* 0x000000e90000780c */ /* 0x000fc600017a4270 */
[----:B------:R2:W-:Y:S01]  /*16440*/  @P4 STG.E desc[UR36][R4.64+0x3a0], R3 ;  /* 0x0003a00304004986 */ /* 0x0005e2000c101924 */
[-C--:B------:R-:W-:Y:S01]  /*16450*/  FMUL R19, R154, R2.reuse ;  /* 0x000000029a137220 */ /* 0x080fe20000400000 */
[C---:B------:R-:W-:Y:S02]  /*16460*/  ISETP.GT.AND P4, PT, R0.reuse, 0xf1, P3 ;  /* 0x000000f10000780c */ /* 0x040fe40001f84270 */
[----:B------:R3:W-:Y:S01]  /*16470*/  @P6 STG.E desc[UR36][R4.64+0x3a4], R9 ;  /* 0x0003a40904006986 */ /* 0x0007e2000c101924 */
[----:B------:R-:W-:Y:S01]  /*16480*/  ISETP.GT.AND P6, PT, R0, 0xf0, P3 ;  /* 0x000000f00000780c */ /* 0x000fe20001fc4270 */
[-C--:B0-----:R-:W-:Y:S01]  /*16490*/  FMUL R11, R153, R2.reuse ;  /* 0x00000002990b7220 */ /* 0x081fe20000400000 */
[-C--:B-1----:R-:W-:Y:S01]  /*164a0*/  FMUL R13, R152, R2.reuse ;  /* 0x00000002980d7220 */ /* 0x082fe20000400000 */
[----:B------:R-:W-:Y:S01]  /*164b0*/  F2FP.TF32.F32.PACK_B R19, R19 ;  /* 0x00000013ff13723e */ /* 0x000fe200024050ff */
[----:B--2---:R-:W-:Y:S02]  /*164c0*/  FMUL R3, R23, R2 ;  /* 0x0000000217037220 */ /* 0x004fe40000400000 */
[----:B------:R-:W-:-:S02]  /*164d0*/  F2FP.TF32.F32.PACK_B R11, R11 ;  /* 0x0000000bff0b723e */ /* 0x000fc400024050ff */
[----:B------:R-:W-:Y:S02]  /*164e0*/  F2FP.TF32.F32.PACK_B R13, R13 ;  /* 0x0000000dff0d723e */ /* 0x000fe400024050ff */
[----:B------:R-:W-:Y:S01]  /*164f0*/  F2FP.TF32.F32.PACK_B R3, R3 ;  /* 0x00000003ff03723e */ /* 0x000fe200024050ff */
[----:B------:R0:W-:Y:S04]  /*16500*/  @P0 STG.E desc[UR36][R6.64+0x3a0], R19 ;  /* 0x0003a01306000986 */ /* 0x0001e8000c101924 */
[----:B------:R1:W-:Y:S04]  /*16510*/  @P5 STG.E desc[UR36][R6.64+0x3a4], R11 ;  /* 0x0003a40b06005986 */ /* 0x0003e8000c101924 */
[----:B------:R-:W-:Y:S01]  /*16520*/  @P6 STG.E desc[UR36][R4.64+0x3c0], R13 ;  /* 0x0003c00d04006986 */ /* 0x000fe2000c101924 */
[----:B------:R-:W-:-:S03]  /*16530*/  ISETP.GT.AND P6, PT, R0, 0xf0, P2 ;  /* 0x000000f00000780c */ /* 0x000fc600017c4270 */
[----:B------:R2:W-:Y:S01]  /*16540*/  @P4 STG.E desc[UR36][R4.64+0x3c4], R3 ;  /* 0x0003c40304004986 */ /* 0x0005e2000c101924 */
[C---:B------:R-:W-:Y:S02]  /*16550*/  ISETP.GT.AND P4, PT, R0.reuse, 0xf8, P3 ;  /* 0x000000f80000780c */ /* 0x040fe40001f84270 */
[C---:B------:R-:W-:Y:S02]  /*16560*/  ISETP.GT.AND P3, PT, R0.reuse, 0xf9, P3 ;  /* 0x000000f90000780c */ /* 0x040fe40001f64270 */
[----:B------:R-:W-:Y:S01]  /*16570*/  ISETP.GT.AND P5, PT, R0, 0xf1, P2 ;  /* 0x000000f10000780c */ /* 0x000fe200017a4270 */
[-C--:B---3--:R-:W-:Y:S01]  /*16580*/  FMUL R9, R22, R2.reuse ;  /* 0x0000000216097220 */ /* 0x088fe20000400000 */
[-C--:B------:R-:W-:Y:S01]  /*16590*/  FMUL R15, R21, R2.reuse ;  /* 0x00000002150f7220 */ /* 0x080fe20000400000 */
[-C--:B0-----:R-:W-:Y:S01]  /*165a0*/  FMUL R19, R20, R2.reuse ;  /* 0x0000000214137220 */ /* 0x081fe20000400000 */
[----:B------:R-:W-:Y:S01]  /*165b0*/  FMUL R21, R18, R2 ;  /* 0x0000000212157220 */ /* 0x000fe20000400000 */
[----:B------:R-:W-:Y:S01]  /*165c0*/  USHF.L.U32 UR12, UR8, 0x9, URZ ;  /* 0x00000009080c7899 */ /* 0x000fe2000800063f */
[----:B------:R-:W-:-:S02]  /*165d0*/  F2FP.TF32.F32.PACK_B R9, R9 ;  /* 0x00000009ff09723e */ /* 0x000fc400024050ff */
[----:B------:R-:W-:Y:S01]  /*165e0*/  F2FP.TF32.F32.PACK_B R15, R15 ;  /* 0x0000000fff0f723e */ /* 0x000fe200024050ff */
[----:B------:R-:W-:Y:S01]  /*165f0*/  USHF.L.U64.HI UR11, UR8, 0x9, UR9 ;  /* 0x00000009080b7899 */ /* 0x000fe20008010209 */
[----:B------:R-:W-:Y:S01]  /*16600*/  F2FP.TF32.F32.PACK_B R19, R19 ;  /* 0x00000013ff13723e */ /* 0x000fe200024050ff */
[----:B------:R-:W-:Y:S01]  /*16610*/  @P3 IMAD.MOV.U32 R10, RZ, RZ, R4 ;  /* 0x000000ffff0a3224 */ /* 0x000fe200078e0004 */
[----:B------:R-:W-:Y:S01]  /*16620*/  F2FP.TF32.F32.PACK_B R21, R21 ;  /* 0x00000015ff15723e */ /* 0x000fe200024050ff */
[----:B-1----:R-:W-:Y:S01]  /*16630*/  @P3 IMAD.MOV.U32 R11, RZ, RZ, R5 ;  /* 0x000000ffff0b3224 */ /* 0x002fe200078e0005 */
[----:B------:R0:W-:Y:S01]  /*16640*/  @P6 STG.E desc[UR36][R6.64+0x3c0], R9 ;  /* 0x0003c00906006986 */ /* 0x0001e2000c101924 */
[----:B--2---:R-:W-:-:S03]  /*16650*/  MOV R3, UR12 ;  /* 0x0000000c00037c02 */ /* 0x004fc60008000f00 */
[----:B------:R-:W-:Y:S01]  /*16660*/  @P5 STG.E desc[UR36][R6.64+0x3c4], R15 ;  /* 0x0003c40f06005986 */ /* 0x000fe2000c101924 */
[----:B------:R-:W-:-:S03]  /*16670*/  ISETP.GT.AND P1, PT, R158, 0x80, PT ;  /* 0x000000809e00780c */ /* 0x000fc60003f24270 */
[----:B------:R1:W-:Y:S01]  /*16680*/  @P4 STG.E desc[UR36][R4.64+0x3e0], R19 ;  /* 0x0003e01304004986 */ /* 0x0003e2000c101924 */
[C---:B------:R-:W-:Y:S02]  /*16690*/  ISETP.GT.AND P4, PT, R0.reuse, 0xf8, P2 ;  /* 0x000000f80000780c */ /* 0x040fe40001784270 */
[----:B------:R-:W-:Y:S01]  /*166a0*/  ISETP.GT.AND P2, PT, R0, 0xf9, P2 ;  /* 0x000000f90000780c */ /* 0x000fe20001744270 */
[----:B------:R2:W-:Y:S01]  /*166b0*/  @P3 STG.E desc[UR36][R10.64+0x3e4], R21 ;  /* 0x0003e4150a003986 */ /* 0x0005e2000c101924 */
[----:B0-----:R-:W-:Y:S01]  /*166c0*/  IMAD.U32 R9, RZ, RZ, UR11 ;  /* 0x0000000bff097e24 */ /* 0x001fe2000f8e00ff */
[----:B------:R-:W-:Y:S01]  /*166d0*/  IADD3 R8, P3, P6, R4, UR5, R3 ;  /* 0x0000000504087c10 */ /* 0x000fe2000fe7e003 */
[-C--:B------:R-:W-:Y:S01]  /*166e0*/  FMUL R23, R14, R2.reuse ;  /* 0x000000020e177220 */ /* 0x080fe20000400000 */
[-C--:B------:R-:W-:Y:S01]  /*166f0*/  FMUL R13, R12, R2.reuse ;  /* 0x000000020c0d7220 */ /* 0x080fe20000400000 */
[----:B------:R-:W-:Y:S02]  /*16700*/  ISETP.GT.AND P5, PT, R0, RZ, P1 ;  /* 0x000000ff0000720c */ /* 0x000fe40000fa4270 */
[----:B------:R-:W-:Y:S01]  /*16710*/  IADD3.X R9, R5, UR4, R9, P3, P6 ;  /* 0x0000000405097c10 */ /* 0x000fe20009fec409 */
[----:B------:R-:W-:Y:S01]  /*16720*/  FMUL R3, R24, R2 ;  /* 0x0000000218037220 */ /* 0x000fe20000400000 */
[----:B------:R-:W-:-:S02]  /*16730*/  ISETP.GT.AND P3, PT, R0, 0x1, P1 ;  /* 0x000000010000780c */ /* 0x000fc40000f64270 */
[----:B------:R-:W-:Y:S01]  /*16740*/  F2FP.TF32.F32.PACK_B R23, R23 ;  /* 0x00000017ff17723e */ /* 0x000fe200024050ff */
[----:B------:R-:W-:Y:S01]  /*16750*/  FMUL R25, R25, R2 ;  /* 0x0000000219197220 */ /* 0x000fe20000400000 */
[----:B-1----:R-:W-:Y:S02]  /*16760*/  IADD3 R4, P6, R4, UR12, RZ ;  /* 0x0000000c04047c10 */ /* 0x002fe4000ffde0ff */
[----:B------:R-:W-:Y:S02]  /*16770*/  F2FP.TF32.F32.PACK_B R13, R13 ;  /* 0x0000000dff0d723e */ /* 0x000fe400024050ff */
[----:B------:R-:W-:Y:S01]  /*16780*/  ISETP.GT.AND P0, PT, R158, 0x88, PT ;  /* 0x000000889e00780c */ /* 0x000fe20003f04270 */
[----:B------:R-:W-:Y:S01]  /*16790*/  @P4 STG.E desc[UR36][R6.64+0x3e0], R23 ;  /* 0x0003e01706004986 */ /* 0x000fe2000c101924 */
[----:B------:R-:W-:Y:S02]  /*167a0*/  IADD3.X R5, R5, UR11, RZ, P6, !PT ;  /* 0x0000000b05057c10 */ /* 0x000fe4000b7fe4ff */
[----:B------:R-:W-:Y:S01]  /*167b0*/  F2FP.TF32.F32.PACK_B R3, R3 ;  /* 0x00000003ff03723e */ /* 0x000fe200024050ff */
[----:B------:R-:W-:Y:S01]  /*167c0*/  @P2 STG.E desc[UR36][R6.64+0x3e4], R13 ;  /* 0x0003e40d06002986 */ /* 0x000fe2000c101924 */
[----:B------:R-:W-:-:S02]  /*167d0*/  F2FP.TF32.F32.PACK_B R25, R25 ;  /* 0x00000019ff19723e */ /* 0x000fc400024050ff */
[----:B------:R-:W-:Y:S01]  /*167e0*/  ISETP.GT.AND P2, PT, R0, RZ, P0 ;  /* 0x000000ff0000720c */ /* 0x000fe20000744270 */
[----:B------:R0:W-:Y:S01]  /*167f0*/  @P5 STG.E desc[UR36][R4.64], R3 ;  /* 0x0000000304005986 */ /* 0x0001e2000c101924 */
[-C--:B------:R-:W-:Y:S01]  /*16800*/  FMUL R15, R26, R2.reuse ;  /* 0x000000021a0f7220 */ /* 0x080fe20000400000 */
[----:B------:R-:W-:Y:S02]  /*16810*/  ISETP.GT.AND P4, PT, R0, 0x1, P0 ;  /* 0x000000010000780c */ /* 0x000fe40000784270 */
[----:B--2---:R-:W-:Y:S01]  /*16820*/  IADD3 R10, P5, R4, UR5, RZ ;  /* 0x00000005040a7c10 */ /* 0x004fe2000ffbe0ff */
[----:B------:R-:W-:Y:S01]  /*16830*/  @P3 STG.E desc[UR36][R4.64+0x4], R25 ;  /* 0x0000041904003986 */ /* 0x000fe2000c101924 */
[----:B------:R-:W-:Y:S01]  /*16840*/  ISETP.GT.AND P3, PT, R0, 0x8, P1 ;  /* 0x000000080000780c */ /* 0x000fe20000f64270 */
[-C--:B------:R-:W-:Y:S01]  /*16850*/  FMUL R27, R27, R2.reuse ;  /* 0x000000021b1b7220 */ /* 0x080fe20000400000 */
[----:B------:R-:W-:Y:S02]  /*16860*/  F2FP.TF32.F32.PACK_B R15, R15 ;  /* 0x0000000fff0f723e */ /* 0x000fe400024050ff */
[----:B------:R-:W-:Y:S01]  /*16870*/  IADD3.X R11, R5, UR4, RZ, P5, !PT ;  /* 0x00000004050b7c10 */ /* 0x000fe2000affe4ff */
[----:B0-----:R-:W-:Y:S01]  /*16880*/  FMUL R3, R28, R2 ;  /* 0x000000021c037220 */ /* 0x001fe20000400000 */
[----:B------:R-:W-:-:S02]  /*16890*/  F2FP.TF32.F32.PACK_B R27, R27 ;  /* 0x0000001bff1b723e */ /* 0x000fc400024050ff */
[C---:B------:R-:W-:Y:S01]  /*168a0*/  ISETP.GT.AND P5, PT, R0.reuse, 0x9, P1 ;  /* 0x000000090000780c */ /* 0x040fe20000fa4270 */
[----:B------:R-:W-:Y:S01]  /*168b0*/  @P2 STG.E desc[UR36][R10.64], R15 ;  /* 0x0000000f0a002986 */ /* 0x000fe2000c101924 */
[----:B------:R-:W-:Y:S02]  /*168c0*/  F2FP.TF32.F32.PACK_B R3, R3 ;  /* 0x00000003ff03723e */ /* 0x000fe400024050ff */
[----:B------:R-:W-:Y:S01]  /*168d0*/  ISETP.GT.AND P2, PT, R0, 0x8, P0 ;  /* 0x000000080000780c */ /* 0x000fe20000744270 */
[-C--:B------:R-:W-:Y:S01]  /*168e0*/  FMUL R29, R29, R2.reuse ;  /* 0x000000021d1d7220 */ /* 0x080fe20000400000 */
[----:B------:R0:W-:Y:S01]  /*168f0*/  @P4 STG.E desc[UR36][R10.64+0x4], R27 ;  /* 0x0000041b0a004986 */ /* 0x0001e2000c101924 */
[----:B------:R-:W-:Y:S01]  /*16900*/  FMUL R13, R30, R2 ;  /* 0x000000021e0d7220 */ /* 0x000fe20000400000 */
[----:B------:R-:W-:Y:S02]  /*16910*/  IADD3 R6, P4, R4, UR5, RZ ;  /* 0x0000000504067c10 */ /* 0x000fe4000ff9e0ff */
[----:B------:R1:W-:Y:S01]  /*16920*/  @P3 STG.E desc[UR36][R4.64+0x20], R3 ;  /* 0x0000200304003986 */ /* 0x0003e2000c101924 */
[----:B------:R-:W-:-:S02]  /*16930*/  ISETP.GT.AND P3, PT, R0, 0x9, P0 ;  /* 0x000000090000780c */ /* 0x000fc40000764270 */
[----:B------:R-:W-:Y:S01]  /*16940*/  F2FP.TF32.F32.PACK_B R29, R29 ;  /* 0x0000001dff1d723e */ /* 0x000fe200024050ff */
[----:B------:R-:W-:Y:S01]  /*16950*/  FMUL R31, R31, R2 ;  /* 0x000000021f1f7220 */ /* 0x000fe20000400000 */
[----:B------:R-:W-:Y:S02]  /*16960*/  F2FP.TF32.F32.PACK_B R13, R13 ;  /* 0x0000000dff0d723e */ /* 0x000fe400024050ff */
[----:B------:R-:W-:Y:S01]  /*16970*/  IADD3.X R7, R5, UR4, RZ, P4, !PT ;  /* 0x0000000405077c10 */ /* 0x000fe2000a7fe4ff */
[----:B------:R-:W-:Y:S01]  /*16980*/  @P5 STG.E desc[UR36][R4.64+0x24], R29 ;  /* 0x0000241d04005986 */ /* 0x000fe2000c101924 */
[----:B------:R-:W-:-:S03]  /*16990*/  F2FP.TF32.F32.PACK_B R31, R31 ;  /* 0x0000001fff1f723e */ /* 0x000fc600024050ff */
[----:B------:R2:W-:Y:S01]  /*169a0*/  @P2 STG.E desc[UR36][R6.64+0x20], R13 ;  /* 0x0000200d06002986 */ /* 0x0005e2000c101924 */
[C---:B------:R-:W-:Y:S02]  /*169b0*/  ISETP.GT.AND P2, PT, R0.reuse, 0x10, P0 ;  /* 0x000000100000780c */ /* 0x040fe40000744270 */
[C---:B------:R-:W-:Y:S01]  /*169c0*/  ISETP.GT.AND P4, PT, R0.reuse, 0x10, P1 ;  /* 0x000000100000780c */ /* 0x040fe20000f84270 */
[----:B------:R-:W-:Y:S01]  /*169d0*/  @P3 STG.E desc[UR36][R8.64+0x24], R31 ;  /* 0x0000241f08003986 */ /* 0x000fe2000c101924 */
[----:B------:R-:W-:Y:S01]  /*169e0*/  ISETP.GT.AND P5, PT, R0, 0x11, P1 ;  /* 0x000000110000780c */ /* 0x000fe20000fa4270 */
[-C--:B0-----:R-:W-:Y:S01]  /*169f0*/  FMUL R11, R32, R2.reuse ;  /* 0x00000002200b7220 */ /* 0x081fe20000400000 */
[----:B------:R-:W-:Y:S01]  /*16a00*/  ISETP.GT.AND P3, PT, R0, 0x11, P0 ;  /* 0x000000110000780c */ /* 0x000fe20000764270 */
[-C--:B------:R-:W-:Y:S01]  /*16a10*/  FMUL R33, R33, R2.reuse ;  /* 0x0000000221217220 */ /* 0x080fe20000400000 */
[----:B-1----:R-:W-:Y:S02]  /*16a20*/  FMUL R3, R34, R2 ;  /* 0x0000000222037220 */ /* 0x002fe40000400000 */
[----:B------:R-:W-:-:S02]  /*16a30*/  F2FP.TF32.F32.PACK_B R11, R11 ;  /* 0x0000000bff0b723e */ /* 0x000fc400024050ff */
[----:B------:R-:W-:Y:S01]  /*16a40*/  F2FP.TF32.F32.PACK_B R33, R33 ;  /* 0x00000021ff21723e */ /* 0x000fe200024050ff */
[----:B--2---:R-:W-:Y:S01]  /*16a50*/  @P2 IMAD.MOV.U32 R6, RZ, RZ, R8 ;  /* 0x000000ffff062224 */ /* 0x004fe200078e0008 */
[----:B------:R-:W-:Y:S01]  /*16a60*/  F2FP.TF32.F32.PACK_B R3, R3 ;  /* 0x00000003ff03723e */ /* 0x000fe200024050ff */
[----:B------:R-:W-:Y:S02]  /*16a70*/  @P2 IMAD.MOV.U32 R7, RZ, RZ, R9 ;  /* 0x000000ffff072224 */ /* 0x000fe400078e0009 */
[----:B------:R-:W-:Y:S01]  /*16a80*/  FMUL R35, R35, R2 ;  /* 0x0000000223237220 */ /* 0x000fe20000400000 */
[----:B------:R-:W-:Y:S04]  /*16a90*/  @P4 STG.E desc[UR36][R4.64+0x40], R11 ;  /* 0x0000400b04004986 */ /* 0x000fe8000c101924 */
[----:B------:R-:W-:Y:S01]  /*16aa0*/  @P5 STG.E desc[UR36][R4.64+0x44], R33 ;  /* 0x0000442104005986 */ /* 0x000fe2000c101924 */
[----:B------:R-:W-:-:S03]  /*16ab0*/  F2FP.TF32.F32.PACK_B R35, R35 ;  /* 0x00000023ff23723e */ /* 0x000fc600024050ff */
[----:B------:R0:W-:Y:S01]  /*16ac0*/  @P2 STG.E desc[UR36][R6.64+0x40], R3 ;  /* 0x0000400306002986 */ /* 0x0001e2000c101924 */
[C---:B------:R-:W-:Y:S02]  /*16ad0*/  ISETP.GT.AND P2, PT, R0.reuse, 0x18, P0 ;  /* 0x000000180000780c */ /* 0x040fe40000744270 */
[C---:B------:R-:W-:Y:S02]  /*16ae0*/  ISETP.GT.AND P4, PT, R0.reuse, 0x18, P1 ;  /* 0x000000180000780c */ /* 0x040fe40000f84270 */
[----:B------:R-:W-:Y:S01]  /*16af0*/  ISETP.GT.AND P5, PT, R0, 0x19, P1 ;  /* 0x000000190000780c */ /* 0x000fe20000fa4270 */
[----:B0-----:R-:W-:Y:S02]  /*16b00*/  @P3 IMAD.MOV.U32 R6, RZ, RZ, R8 ;  /* 0x000000ffff063224 */ /* 0x001fe400078e0008 */
[----:B------:R-:W-:Y:S02]  /*16b10*/  @P3 IMAD.MOV.U32 R7, RZ, RZ, R9 ;  /* 0x000000ffff073224 */ /* 0x000fe400078e0009 */
[-C--:B------:R-:W-:Y:S01]  /*16b20*/  FMUL R13, R36, R2.reuse ;  /* 0x00000002240d7220 */ /* 0x080fe20000400000 */
[----:B------:R-:W-:-:S02]  /*16b30*/  FMUL R37, R37, R2 ;  /* 0x0000000225257220 */ /* 0x000fc40000400000 */
[----:B------:R0:W-:Y:S01]  /*16b40*/  @P3 STG.E desc[UR36][R6.64+0x44], R35 ;  /* 0x0000442306003986 */ /* 0x0001e2000c101924 */
[----:B------:R-:W-:Y:S01]  /*16b50*/  ISETP.GT.AND P3, PT, R0, 0x19, P0 ;  /* 0x000000190000780c */ /* 0x000fe20000764270 */
[-C--:B------:R-:W-:Y:S01]  /*16b60*/  FMUL R11, R38, R2.reuse ;  /* 0x00000002260b7220 */ /* 0x080fe20000400000 */
[----:B------:R-:W-:Y:S02]  /*16b70*/  F2FP.TF32.F32.PACK_B R13, R13 ;  /* 0x0000000dff0d723e */ /* 0x000fe400024050ff */
[----:B------:R-:W-:Y:S01]  /*16b80*/  F2FP.TF32.F32.PACK_B R37, R37 ;  /* 0x00000025ff25723e */ /* 0x000fe200024050ff */
[----:B------:R-:W-:Y:S01]  /*16b90*/  FMUL R39, R39, R2 ;  /* 0x0000000227277220 */ /* 0x000fe20000400000 */
[----:B------:R-:W-:Y:S01]  /*16ba0*/  F2FP.TF32.F32.PACK_B R11, R11 ;  /* 0x0000000bff0b723e */ /* 0x000fe200024050ff */
[----:B------:R-:W-:Y:S01]  /*16bb0*/  @P4 STG.E desc[UR36][R4.64+0x60], R13 ;  /* 0x0000600d04004986 */ /* 0x000fe2000c101924 */
[----:B0-----:R-:W-:Y:S02]  /*16bc0*/  @P2 IMAD.MOV.U32 R6, RZ, RZ, R8 ;  /* 0x000000ffff062224 */ /* 0x001fe400078e0008 */
[----:B------:R-:W-:Y:S01]  /*16bd0*/  @P2 IMAD.MOV.U32 R7, RZ, RZ, R9 ;  /* 0x000000ffff072224 */ /* 0x000fe200078e0009 */
        /* <DEDUP_REMOVED lines=18> */
[----:B0-----:R-:W-:Y:S01]  /*16d00*/  @P2 MOV R6, R8 ;  /* 0x0000000800062202 */ /* 0x001fe20000000f00 */
[----:B------:R-:W-:-:S02]  /*16d10*/  @P2 IMAD.MOV.U32 R7, RZ, RZ, R9 ;  /* 0x000000ffff072224 */ /* 0x000fc400078e0009 */
        /* <DEDUP_REMOVED lines=386> */
[-C--:B------:R-:W-:Y:S01]  /*18540*/  FMUL R13, R120, R2.reuse ;  /* 0x00000002780d7220 */ /* 0x080fe20000400000 */
[----:B0-----:R-:W-:Y:S02]  /*18550*/  @P3 IMAD.MOV.U32 R6, RZ, RZ, R8 ;  /* 0x000000ffff063224 */ /* 0x001fe400078e0008 */
[----:B------:R-:W-:Y:S02]  /*18560*/  @P3 IMAD.MOV.U32 R7, RZ, RZ, R9 ;  /* 0x000000ffff073224 */ /* 0x000fe400078e0009 */
[-C--:B------:R-:W-:Y:S01]  /*18570*/  FMUL R121, R121, R2.reuse ;  /* 0x0000000279797220 */ /* 0x080fe20000400000 */
[----:B------:R-:W-:-:S02]  /*18580*/  FMUL R11, R122, R2 ;  /* 0x000000027a0b7220 */ /* 0x000fc40000400000 */
[----:B------:R0:W-:Y:S01]  /*18590*/  @P3 STG.E desc[UR36][R6.64+0x2e4], R119 ;  /* 0x0002e47706003986 */ /* 0x0001e2000c101924 */
[C---:B------:R-:W-:Y:S02]  /*185a0*/  ISETP.GT.AND P3, PT, R0.reuse, 0xc1, P0 ;  /* 0x000000c10000780c */ /* 0x040fe40000764270 */
[----:B------:R-:W-:Y:S02]  /*185b0*/  F2FP.TF32.F32.PACK_B R13, R13 ;  /* 0x0000000dff0d723e */ /* 0x000fe400024050ff */
[----:B------:R-:W-:Y:S01]  /*185c0*/  F2FP.TF32.F32.PACK_B R121, R121 ;  /* 0x00000079ff79723e */ /* 0x000fe200024050ff */
[-C--:B------:R-:W-:Y:S01]  /*185d0*/  FMUL R123, R123, R2.reuse ;  /* 0x000000027b7b7220 */ /* 0x080fe20000400000 */
[----:B------:R-:W-:Y:S01]  /*185e0*/  F2FP.TF32.F32.PACK_B R11, R11 ;  /* 0x0000000bff0b723e */ /* 0x000fe200024050ff */
[----:B------:R-:W-:Y:S01]  /*185f0*/  @P4 STG.E desc[UR36][R4.64+0x300], R13 ;  /* 0x0003000d04004986 */ /* 0x000fe2000c101924 */
[----:B0-----:R-:W-:Y:S02]  /*18600*/  @P2 IMAD.MOV.U32 R6, RZ, RZ, R8 ;  /* 0x000000ffff062224 */ /* 0x001fe400078e0008 */
[----:B------:R-:W-:Y:S01]  /*18610*/  @P2 IMAD.MOV.U32 R7, RZ, RZ, R9 ;  /* 0x000000ffff072224 */ /* 0x000fe200078e0009 */
[----:B------:R-:W-:Y:S01]  /*18620*/  @P5 STG.E desc[UR36][R4.64+0x304], R121 ;  /* 0x0003047904005986 */ /* 0x000fe2000c101924 */
[----:B------:R-:W-:Y:S01]  /*18630*/  ISETP.GT.AND P4, PT, R0, 0xc8, P1 ;  /* 0x000000c80000780c */ /* 0x000fe20000f84270 */
[----:B------:R-:W-:Y:S01]  /*18640*/  FMUL R3, R124, R2 ;  /* 0x000000027c037220 */ /* 0x000fe20000400000 */
[----:B------:R-:W-:Y:S01]  /*18650*/  F2FP.TF32.F32.PACK_B R123, R123 ;  /* 0x0000007bff7b723e */ /* 0x000fe200024050ff */
[----:B------:R0:W-:Y:S01]  /*18660*/  @P2 STG.E desc[UR36][R6.64+0x300], R11 ;  /* 0x0003000b06002986 */ /* 0x0001e2000c101924 */
[----:B------:R-:W-:-:S02]  /*18670*/  ISETP.GT.AND P2, PT, R0, 0xc8, P0 ;  /* 0x000000c80000780c */ /* 0x000fc40000744270 */
[----:B------:R-:W-:Y:S01]  /*18680*/  ISETP.GT.AND P5, PT, R0, 0xc9, P1 ;  /* 0x000000c90000780c */ /* 0x000fe20000fa4270 */
[-C--:B------:R-:W-:Y:S01]  /*18690*/  FMUL R125, R125, R2.reuse ;  /* 0x000000027d7d7220 */ /* 0x080fe20000400000 */
[----:B------:R-:W-:Y:S01]  /*186a0*/  F2FP.TF32.F32.PACK_B R3, R3 ;  /* 0x00000003ff03723e */ /* 0x000fe200024050ff */
[----:B0-----:R-:W-:Y:S02]  /*186b0*/  @P3 IMAD.MOV.U32 R6, RZ, RZ, R8 ;  /* 0x000000ffff063224 */ /* 0x001fe400078e0008 */
[----:B------:R-:W-:Y:S02]  /*186c0*/  @P3 IMAD.MOV.U32 R7, RZ, RZ, R9 ;  /* 0x000000ffff073224 */ /* 0x000fe400078e0009 */
[----:B------:R-:W-:-:S03]  /*186d0*/  FMUL R13, R126, R2 ;  /* 0x000000027e0d7220 */ /* 0x000fc60000400000 */
[----:B------:R0:W-:Y:S01]  /*186e0*/  @P3 STG.E desc[UR36][R6.64+0x304], R123 ;  /* 0x0003047b06003986 */ /* 0x0001e2000c101924 */
[C---:B------:R-:W-:Y:S02]  /*186f0*/  ISETP.GT.AND P3, PT, R0.reuse, 0xc9, P0 ;  /* 0x000000c90000780c */ /* 0x040fe40000764270 */
[----:B------:R-:W-:Y:S01]  /*18700*/  F2FP.TF32.F32.PACK_B R125, R125 ;  /* 0x0000007dff7d723e */ /* 0x000fe200024050ff */
[----:B------:R-:W-:Y:S01]  /*18710*/  @P4 STG.E desc[UR36][R4.64+0x320], R3 ;  /* 0x0003200304004986 */ /* 0x000fe2000c101924 */
[----:B------:R-:W-:Y:S01]  /*18720*/  ISETP.GT.AND P4, PT, R0, 0xd0, P1 ;  /* 0x000000d00000780c */ /* 0x000fe20000f84270 */
[-C--:B------:R-:W-:Y:S01]  /*18730*/  FMUL R127, R127, R2.reuse ;  /* 0x000000027f7f7220 */ /* 0x080fe20000400000 */
[----:B------:R-:W-:Y:S01]  /*18740*/  F2FP.TF32.F32.PACK_B R13, R13 ;  /* 0x0000000dff0d723e */ /* 0x000fe200024050ff */
[----:B------:R-:W-:Y:S01]  /*18750*/  FMUL R11, R128, R2 ;  /* 0x00000002800b7220 */ /* 0x000fe20000400000 */
[----:B0-----:R-:W-:Y:S01]  /*18760*/  @P2 MOV R6, R8 ;  /* 0x0000000800062202 */ /* 0x001fe20000000f00 */
[----:B------:R-:W-:Y:S01]  /*18770*/  @P2 IMAD.MOV.U32 R7, RZ, RZ, R9 ;  /* 0x000000ffff072224 */ /* 0x000fe200078e0009 */
[----:B------:R-:W-:Y:S01]  /*18780*/  @P5 STG.E desc[UR36][R4.64+0x324], R125 ;  /* 0x0003247d04005986 */ /* 0x000fe2000c101924 */
[----:B------:R-:W-:-:S02]  /*18790*/  ISETP.GT.AND P5, PT, R0, 0xd1, P1 ;  /* 0x000000d10000780c */ /* 0x000fc40000fa4270 */
[----:B------:R-:W-:Y:S01]  /*187a0*/  F2FP.TF32.F32.PACK_B R127, R127 ;  /* 0x0000007fff7f723e */ /* 0x000fe200024050ff */
[----:B------:R0:W-:Y:S01]  /*187b0*/  @P2 STG.E desc[UR36][R6.64+0x320], R13 ;  /* 0x0003200d06002986 */ /* 0x0001e2000c101924 */
[----:B------:R-:W-:Y:S02]  /*187c0*/  F2FP.TF32.F32.PACK_B R11, R11 ;  /* 0x0000000bff0b723e */ /* 0x000fe400024050ff */
[----:B------:R-:W-:Y:S01]  /*187d0*/  ISETP.GT.AND P2, PT, R0, 0xd0, P0 ;  /* 0x000000d00000780c */ /* 0x000fe20000744270 */
[----:B------:R-:W-:Y:S01]  /*187e0*/  FMUL R129, R129, R2 ;  /* 0x0000000281817220 */ /* 0x000fe20000400000 */
[----:B0-----:R-:W-:Y:S02]  /*187f0*/  @P3 IMAD.MOV.U32 R6, RZ, RZ, R8 ;  /* 0x000000ffff063224 */ /* 0x001fe400078e0008 */
[----:B------:R-:W-:Y:S02]  /*18800*/  @P3 IMAD.MOV.U32 R7, RZ, RZ, R9 ;  /* 0x000000ffff073224 */ /* 0x000fe400078e0009 */
[----:B------:R-:W-:-:S03]  /*18810*/  F2FP.TF32.F32.PACK_B R129, R129 ;  /* 0x00000081ff81723e */ /* 0x000fc600024050ff */
[----:B------:R0:W-:Y:S01]  /*18820*/  @P3 STG.E desc[UR36][R6.64+0x324], R127 ;  /* 0x0003247f06003986 */ /* 0x0001e2000c101924 */
[----:B------:R-:W-:-:S03]  /*18830*/  FMUL R3, R130, R2 ;  /* 0x0000000282037220 */ /* 0x000fc60000400000 */
[----:B------:R1:W-:Y:S01]  /*18840*/  @P4 STG.E desc[UR36][R4.64+0x340], R11 ;  /* 0x0003400b04004986 */ /* 0x0003e2000c101924 */
[C---:B------:R-:W-:Y:S02]  /*18850*/  ISETP.GT.AND P4, PT, R0.reuse, 0xd1, P0 ;  /* 0x000000d10000780c */ /* 0x040fe40000784270 */
[C---:B------:R-:W-:Y:S01]  /*18860*/  ISETP.GT.AND P3, PT, R0.reuse, 0xd8, P0 ;  /* 0x000000d80000780c */ /* 0x040fe20000764270 */
[----:B------:R-:W-:Y:S01]  /*18870*/  @P5 STG.E desc[UR36][R4.64+0x344], R129 ;  /* 0x0003448104005986 */ /* 0x000fe2000c101924 */
[----:B------:R-:W-:Y:S01]  /*18880*/  ISETP.GT.AND P5, PT, R0, 0xd8, P1 ;  /* 0x000000d80000780c */ /* 0x000fe20000fa4270 */
[----:B------:R-:W-:Y:S01]  /*18890*/  FMUL R131, R131, R2 ;  /* 0x0000000283837220 */ /* 0x000fe20000400000 */
[----:B------:R-:W-:Y:S01]  /*188a0*/  F2FP.TF32.F32.PACK_B R3, R3 ;  /* 0x00000003ff03723e */ /* 0x000fe200024050ff */
[----:B0-----:R-:W-:Y:S02]  /*188b0*/  @P2 IMAD.MOV.U32 R6, RZ, RZ, R8 ;  /* 0x000000ffff062224 */ /* 0x001fe400078e0008 */
[----:B------:R-:W-:-:S02]  /*188c0*/  @P2 IMAD.MOV.U32 R7, RZ, RZ, R9 ;  /* 0x000000ffff072224 */ /* 0x000fc400078e0009 */
[-C--:B------:R-:W-:Y:S01]  /*188d0*/  FMUL R13, R132, R2.reuse ;  /* 0x00000002840d7220 */ /* 0x080fe20000400000 */
[----:B------:R-:W-:Y:S01]  /*188e0*/  ISETP.GT.AND P6, PT, R0, 0xd9, P1 ;  /* 0x000000d90000780c */ /* 0x000fe20000fc4270 */
[-C--:B------:R-:W-:Y:S01]  /*188f0*/  FMUL R133, R133, R2.reuse ;  /* 0x0000000285857220 */ /* 0x080fe20000400000 */
[----:B------:R-:W-:Y:S01]  /*18900*/  F2FP.TF32.F32.PACK_B R131, R131 ;  /* 0x00000083ff83723e */ /* 0x000fe200024050ff */
[----:B------:R0:W-:Y:S01]  /*18910*/  @P2 STG.E desc[UR36][R6.64+0x340], R3 ;  /* 0x0003400306002986 */ /* 0x0001e2000c101924 */
[----:B-1----:R-:W-:Y:S01]  /*18920*/  FMUL R11, R134, R2 ;  /* 0x00000002860b7220 */ /* 0x002fe20000400000 */
[----:B------:R-:W-:Y:S02]  /*18930*/  F2FP.TF32.F32.PACK_B R13, R13 ;  /* 0x0000000dff0d723e */ /* 0x000fe400024050ff */
[----:B------:R-:W-:Y:S02]  /*18940*/  ISETP.GT.AND P2, PT, R0, 0xd9, P0 ;  /* 0x000000d90000780c */ /* 0x000fe40000744270 */
[----:B------:R-:W-:Y:S01]  /*18950*/  F2FP.TF32.F32.PACK_B R133, R133 ;  /* 0x00000085ff85723e */ /* 0x000fe200024050ff */
[----:B0-----:R-:W-:-:S02]  /*18960*/  @P4 IMAD.MOV.U32 R6, RZ, RZ, R8 ;  /* 0x000000ffff064224 */ /* 0x001fc400078e0008 */
[----:B------:R-:W-:Y:S01]  /*18970*/  @P4 IMAD.MOV.U32 R7, RZ, RZ, R9 ;  /* 0x000000ffff074224 */ /* 0x000fe200078e0009 */
[----:B------:R-:W-:-:S04]  /*18980*/  F2FP.TF32.F32.PACK_B R11, R11 ;  /* 0x0000000bff0b723e */ /* 0x000fc800024050ff */
[----:B------:R0:W-:Y:S01]  /*18990*/  @P4 STG.E desc[UR36][R6.64+0x344], R131 ;  /* 0x0003448306004986 */ /* 0x0001e2000c101924 */
[----:B------:R-:W-:-:S03]  /*189a0*/  FMUL R135, R135, R2 ;  /* 0x0000000287877220 */ /* 0x000fc60000400000 */
[----:B------:R1:W-:Y:S01]  /*189b0*/  @P5 STG.E desc[UR36][R4.64+0x360], R13 ;  /* 0x0003600d04005986 */ /* 0x0003e2000c101924 */
[----:B------:R-:W-:-:S03]  /*189c0*/  ISETP.GT.AND P5, PT, R0, 0xe0, P0 ;  /* 0x000000e00000780c */ /* 0x000fc600007a4270 */
[----:B------:R-:W-:Y:S01]  /*189d0*/  @P6 STG.E desc[UR36][R4.64+0x364], R133 ;  /* 0x0003648504006986 */ /* 0x000fe2000c101924 */
[----:B0-----:R-:W-:Y:S02]  /*189e0*/  @P3 IMAD.MOV.U32 R6, RZ, RZ, R8 ;  /* 0x000000ffff063224 */ /* 0x001fe400078e0008 */
[----:B------:R-:W-:Y:S01]  /*189f0*/  @P3 IMAD.MOV.U32 R7, RZ, RZ, R9 ;  /* 0x000000ffff073224 */ /* 0x000fe200078e0009 */
[----:B------:R-:W-:-:S04]  /*18a00*/  ISETP.GT.AND P4, PT, R0, 0xe1, P1 ;  /* 0x000000e10000780c */ /* 0x000fc80000f84270 */
[----:B------:R0:W-:Y:S01]  /*18a10*/  @P3 STG.E desc[UR36][R6.64+0x360], R11 ;  /* 0x0003600b06003986 */ /* 0x0001e2000c101924 */
[----:B------:R-:W-:Y:S01]  /*18a20*/  ISETP.GT.AND P3, PT, R0, 0xe0, P1 ;  /* 0x000000e00000780c */ /* 0x000fe20000f64270 */
[-C--:B------:R-:W-:Y:S01]  /*18a30*/  FMUL R3, R136, R2.reuse ;  /* 0x0000000288037220 */ /* 0x080fe20000400000 */
[----:B------:R-:W-:Y:S01]  /*18a40*/  ISETP.GT.AND P6, PT, R0, 0xe1, P0 ;  /* 0x000000e10000780c */ /* 0x000fe200007c4270 */
[-C--:B------:R-:W-:Y:S01]  /*18a50*/  FMUL R137, R137, R2.reuse ;  /* 0x0000000289897220 */ /* 0x080fe20000400000 */
[----:B------:R-:W-:Y:S01]  /*18a60*/  F2FP.TF32.F32.PACK_B R135, R135 ;  /* 0x00000087ff87723e */ /* 0x000fe200024050ff */
[-C--:B-1----:R-:W-:Y:S01]  /*18a70*/  FMUL R13, R138, R2.reuse ;  /* 0x000000028a0d7220 */ /* 0x082fe20000400000 */
[----:B------:R-:W-:Y:S01]  /*18a80*/  F2FP.TF32.F32.PACK_B R3, R3 ;  /* 0x00000003ff03723e */ /* 0x000fe200024050ff */
[----:B0-----:R-:W-:Y:S02]  /*18a90*/  @P2 IMAD.MOV.U32 R6, RZ, RZ, R8 ;  /* 0x000000ffff062224 */ /* 0x001fe400078e0008 */
[----:B------:R-:W-:Y:S01]  /*18aa0*/  @P2 IMAD.MOV.U32 R7, RZ, RZ, R9 ;  /* 0x000000ffff072224 */ /* 0x000fe200078e0009 */
[----:B------:R-:W-:Y:S01]  /*18ab0*/  F2FP.TF32.F32.PACK_B R137, R137 ;  /* 0x00000089ff89723e */ /* 0x000fe200024050ff */
[----:B------:R-:W-:Y:S01]  /*18ac0*/  FMUL R139, R139, R2 ;  /* 0x000000028b8b7220 */ /* 0x000fe20000400000 */
[----:B------:R-:W-:-:S02]  /*18ad0*/  F2FP.TF32.F32.PACK_B R13, R13 ;  /* 0x0000000dff0d723e */ /* 0x000fc400024050ff */
[----:B------:R0:W-:Y:S02]  /*18ae0*/  @P2 STG.E desc[UR36][R6.64+0x364], R135 ;  /* 0x0003648706002986 */ /* 0x0001e4000c101924 */
[----:B------:R-:W-:Y:S02]  /*18af0*/  F2FP.TF32.F32.PACK_B R139, R139 ;  /* 0x0000008bff8b723e */ /* 0x000fe400024050ff */
[----:B------:R-:W-:Y:S04]  /*18b00*/  @P3 STG.E desc[UR36][R4.64+0x380], R3 ;  /* 0x0003800304003986 */ /* 0x000fe8000c101924 */
[----:B------:R-:W-:Y:S01]  /*18b10*/  @P4 STG.E desc[UR36][R4.64+0x384], R137 ;  /* 0x0003848904004986 */ /* 0x000fe2000c101924 */
[----:B0-----:R-:W-:Y:S01]  /*18b20*/  @P5 MOV R6, R8 ;  /* 0x0000000800065202 */ /* 0x001fe20000000f00 */
[----:B------:R-:W-:-:S05]  /*18b30*/  @P5 IMAD.MOV.U32 R7, RZ, RZ, R9 ;  /* 0x000000ffff075224 */ /* 0x000fca00078e0009 */
[----:B------:R0:W-:Y:S01]  /*18b40*/  @P5 STG.E desc[UR36][R6.64+0x380], R13 ;  /* 0x0003800d06005986 */ /* 0x0001e2000c101924 */
[C---:B------:R-:W-:Y:S02]  /*18b50*/  ISETP.GT.AND P5, PT, R0.reuse, 0xe8, P0 ;  /* 0x000000e80000780c */ /* 0x040fe400007a4270 */
[C---:B------:R-:W-:Y:S01]  /*18b60*/  ISETP.GT.AND P2, PT, R0.reuse, 0xe8, P1 ;  /* 0x000000e80000780c */ /* 0x040fe20000f44270 */
[----:B0-----:R-:W-:Y:S02]  /*18b70*/  @P6 IMAD.MOV.U32 R6, RZ, RZ, R8 ;  /* 0x000000ffff066224 */ /* 0x001fe400078e0008 */
[----:B------:R-:W-:Y:S01]  /*18b80*/  @P6 IMAD.MOV.U32 R7, RZ, RZ, R9 ;  /* 0x000000ffff076224 */ /* 0x000fe200078e0009 */
[----:B------:R-:W-:-:S04]  /*18b90*/  ISETP.GT.AND P3, PT, R0, 0xe9, P0 ;  /* 0x000000e90000780c */ /* 0x000fc80000764270 */
[----:B------:R0:W-:Y:S01]  /*18ba0*/  @P6 STG.E desc[UR36][R6.64+0x384], R139 ;  /* 0x0003848b06006986 */ /* 0x0001e2000c101924 */
[----:B------:R-:W-:Y:S01]  /*18bb0*/  ISETP.GT.AND P6, PT, R0, 0xe9, P1 ;  /* 0x000000e90000780c */ /* 0x000fe20000fc4270 */
[-C--:B------:R-:W-:Y:S01]  /*18bc0*/  FMUL R11, R140, R2.reuse ;  /* 0x000000028c0b7220 */ /* 0x080fe20000400000 */
[-C--:B------:R-:W-:Y:S01]  /*18bd0*/  FMUL R141, R141, R2.reuse ;  /* 0x000000028d8d7220 */ /* 0x080fe20000400000 */
[-C--:B------:R-:W-:Y:S01]  /*18be0*/  FMUL R15, R142, R2.reuse ;  /* 0x000000028e0f7220 */ /* 0x080fe20000400000 */
[----:B------:R-:W-:Y:S02]  /*18bf0*/  ISETP.GT.AND P4, PT, R0, 0xf0, P1 ;  /* 0x000000f00000780c */ /* 0x000fe40000f84270 */
[----:B------:R-:W-:Y:S02]  /*18c00*/  F2FP.TF32.F32.PACK_B R11, R11 ;  /* 0x0000000bff0b723e */ /* 0x000fe400024050ff */
[----:B------:R-:W-:Y:S01]  /*18c10*/  F2FP.TF32.F32.PACK_B R141, R141 ;  /* 0x0000008dff8d723e */ /* 0x000fe200024050ff */
[----:B------:R-:W-:Y:S01]  /*18c20*/  FMUL R143, R143, R2 ;  /* 0x000000028f8f7220 */ /* 0x000fe20000400000 */
[----:B------:R-:W-:Y:S01]  /*18c30*/  F2FP.TF32.F32.PACK_B R15, R15 ;  /* 0x0000000fff0f723e */ /* 0x000fe200024050ff */
[----:B0-----:R-:W-:-:S02]  /*18c40*/  @P5 IMAD.MOV.U32 R6, RZ, RZ, R8 ;  /* 0x000000ffff065224 */ /* 0x001fc400078e0008 */
[----:B------:R-:W-:Y:S02]  /*18c50*/  @P5 IMAD.MOV.U32 R7, RZ, RZ, R9 ;  /* 0x000000ffff075224 */ /* 0x000fe400078e0009 */
[----:B------:R-:W-:Y:S01]  /*18c60*/  FMUL R3, R144, R2 ;  /* 0x0000000290037220 */ /* 0x000fe20000400000 */
[----:B------:R-:W-:Y:S01]  /*18c70*/  @P2 STG.E desc[UR36][R4.64+0x3a0], R11 ;  /* 0x0003a00b04002986 */ /* 0x000fe2000c101924 */
[----:B------:R-:W-:-:S03]  /*18c80*/  F2FP.TF32.F32.PACK_B R143, R143 ;  /* 0x0000008fff8f723e */ /* 0x000fc600024050ff */
[----:B------:R-:W-:Y:S01]  /*18c90*/  @P6 STG.E desc[UR36][R4.64+0x3a4], R141 ;  /* 0x0003a48d04006986 */ /* 0x000fe2000c101924 */
[----:B------:R-:W-:-:S03]  /*18ca0*/  F2FP.TF32.F32.PACK_B R3, R3 ;  /* 0x00000003ff03723e */ /* 0x000fc600024050ff */
[----:B------:R0:W-:Y:S01]  /*18cb0*/  @P5 STG.E desc[UR36][R6.64+0x3a0], R15 ;  /* 0x0003a00f06005986 */ /* 0x0001e2000c101924 */
[C---:B------:R-:W-:Y:S02]  /*18cc0*/  ISETP.GT.AND P5, PT, R0.reuse, 0xf0, P0 ;  /* 0x000000f00000780c */ /* 0x040fe400007a4270 */
[----:B------:R-:W-:Y:S01]  /*18cd0*/  ISETP.GT.AND P2, PT, R0, 0xf1, P1 ;  /* 0x000000f10000780c */ /* 0x000fe20000f44270 */
[-C--:B------:R-:W-:Y:S01]  /*18ce0*/  FMUL R145, R145, R2.reuse ;  /* 0x0000000291917220 */ /* 0x080fe20000400000 */
[----:B0-----:R-:W-:Y:S02]  /*18cf0*/  @P3 IMAD.MOV.U32 R6, RZ, RZ, R8 ;  /* 0x000000ffff063224 */ /* 0x001fe400078e0008 */
[----:B------:R-:W-:Y:S02]  /*18d00*/  @P3 IMAD.MOV.U32 R7, RZ, RZ, R9 ;  /* 0x000000ffff073224 */ /* 0x000fe400078e0009 */
[----:B------:R-:W-:-:S03]  /*18d10*/  FMUL R13, R146, R2 ;  /* 0x00000002920d7220 */ /* 0x000fc60000400000 */
[----:B------:R0:W-:Y:S04]  /*18d20*/  @P3 STG.E desc[UR36][R6.64+0x3a4], R143 ;  /* 0x0003a48f06003986 */ /* 0x0001e8000c101924 */
[----:B------:R-:W-:Y:S01]  /*18d30*/  @P4 STG.E desc[UR36][R4.64+0x3c0], R3 ;  /* 0x0003c00304004986 */ /* 0x000fe2000c101924 */
[C---:B------:R-:W-:Y:S02]  /*18d40*/  ISETP.GT.AND P4, PT, R0.reuse, 0xf1, P0 ;  /* 0x000000f10000780c */ /* 0x040fe40000784270 */
[C---:B------:R-:W-:Y:S02]  /*18d50*/  ISETP.GT.AND P3, PT, R0.reuse, 0xf8, P1 ;  /* 0x000000f80000780c */ /* 0x040fe40000f64270 */
[----:B------:R-:W-:Y:S02]  /*18d60*/  F2FP.TF32.F32.PACK_B R145, R145 ;  /* 0x00000091ff91723e */ /* 0x000fe400024050ff */
[C---:B------:R-:W-:Y:S01]  /*18d70*/  ISETP.GT.AND P1, PT, R0.reuse, 0xf9, P1 ;  /* 0x000000f90000780c */ /* 0x040fe20000f24270 */
[----:B0-----:R-:W-:Y:S01]  /*18d80*/  @P5 IMAD.MOV.U32 R6, RZ, RZ, R8 ;  /* 0x000000ffff065224 */ /* 0x001fe200078e0008 */
[----:B------:R-:W-:Y:S01]  /*18d90*/  ISETP.GT.AND P6, PT, R0, 0xf8, P0 ;  /* 0x000000f80000780c */ /* 0x000fe200007c4270 */
[----:B------:R-:W-:Y:S01]  /*18da0*/  @P5 IMAD.MOV.U32 R7, RZ, RZ, R9 ;  /* 0x000000ffff075224 */ /* 0x000fe200078e0009 */
[----:B------:R-:W-:Y:S01]  /*18db0*/  F2FP.TF32.F32.PACK_B R13, R13 ;  /* 0x0000000dff0d723e */ /* 0x000fe200024050ff */
[-C--:B------:R-:W-:Y:S01]  /*18dc0*/  FMUL R147, R147, R2.reuse ;  /* 0x0000000293937220 */ /* 0x080fe20000400000 */
[-C--:B------:R-:W-:Y:S01]  /*18dd0*/  FMUL R19, R148, R2.reuse ;  /* 0x0000000294137220 */ /* 0x080fe20000400000 */
[----:B------:R-:W-:Y:S01]  /*18de0*/  FMUL R149, R149, R2 ;  /* 0x0000000295957220 */ /* 0x000fe20000400000 */
[----:B------:R-:W-:Y:S01]  /*18df0*/  @P2 STG.E desc[UR36][R4.64+0x3c4], R145 ;  /* 0x0003c49104002986 */ /* 0x000fe2000c101924 */
[----:B------:R-:W-:-:S02]  /*18e00*/  ISETP.GT.AND P0, PT, R0, 0xf9, P0 ;  /* 0x000000f90000780c */ /* 0x000fc40000704270 */
[----:B------:R-:W-:Y:S01]  /*18e10*/  F2FP.TF32.F32.PACK_B R147, R147 ;  /* 0x00000093ff93723e */ /* 0x000fe200024050ff */
[----:B------:R0:W-:Y:S01]  /*18e20*/  @P5 STG.E desc[UR36][R6.64+0x3c0], R13 ;  /* 0x0003c00d06005986 */ /* 0x0001e2000c101924 */
[----:B------:R-:W-:Y:S01]  /*18e30*/  F2FP.TF32.F32.PACK_B R19, R19 ;  /* 0x00000013ff13723e */ /* 0x000fe200024050ff */
[-C--:B------:R-:W-:Y:S01]  /*18e40*/  FMUL R21, R150, R2.reuse ;  /* 0x0000000296157220 */ /* 0x080fe20000400000 */
[----:B------:R-:W-:Y:S01]  /*18e50*/  F2FP.TF32.F32.PACK_B R149, R149 ;  /* 0x00000095ff95723e */ /* 0x000fe200024050ff */
[----:B------:R-:W-:Y:S01]  /*18e60*/  FMUL R151, R151, R2 ;  /* 0x0000000297977220 */ /* 0x000fe20000400000 */
[----:B0-----:R-:W-:Y:S02]  /*18e70*/  @P4 IMAD.MOV.U32 R6, RZ, RZ, R8 ;  /* 0x000000ffff064224 */ /* 0x001fe400078e0008 */
[----:B------:R-:W-:Y:S01]  /*18e80*/  @P4 IMAD.MOV.U32 R7, RZ, RZ, R9 ;  /* 0x000000ffff074224 */ /* 0x000fe200078e0009 */
[----:B------:R-:W-:-:S04]  /*18e90*/  F2FP.TF32.F32.PACK_B R21, R21 ;  /* 0x00000015ff15723e */ /* 0x000fc800024050ff */
[----:B------:R-:W-:Y:S01]  /*18ea0*/  @P4 STG.E desc[UR36][R6.64+0x3c4], R147 ;  /* 0x0003c49306004986 */ /* 0x000fe2000c101924 */
[----:B------:R-:W-:-:S03]  /*18eb0*/  F2FP.TF32.F32.PACK_B R151, R151 ;  /* 0x00000097ff97723e */ /* 0x000fc600024050ff */
[----:B------:R-:W-:Y:S04]  /*18ec0*/  @P3 STG.E desc[UR36][R4.64+0x3e0], R19 ;  /* 0x0003e01304003986 */ /* 0x000fe8000c101924 */
[----:B------:R0:W-:Y:S02]  /*18ed0*/  @P1 STG.E desc[UR36][R4.64+0x3e4], R149 ;  /* 0x0003e49504001986 */ /* 0x0001e4000c101924 */
[----:B0-----:R-:W-:Y:S01]  /*18ee0*/  @P6 MOV R4, R8 ;  /* 0x0000000800046202 */ /* 0x001fe20000000f00 */
[----:B------:R-:W-:-:S05]  /*18ef0*/  @P6 IMAD.MOV.U32 R5, RZ, RZ, R9 ;  /* 0x000000ffff056224 */ /* 0x000fca00078e0009 */
[----:B------:R0:W-:Y:S04]  /*18f00*/  @P6 STG.E desc[UR36][R4.64+0x3e0], R21 ;  /* 0x0003e01504006986 */ /* 0x0001e8000c101924 */
[----:B------:R0:W-:Y:S02]  /*18f10*/  @P0 STG.E desc[UR36][R8.64+0x3e4], R151 ;  /* 0x0003e49708000986 */ /* 0x0001e4000c101924 */
.L_x_536:
[----:B------:R-:W-:Y:S05]  /*18f20*/  BSYNC B0 ;  /* 0x0000000000007941 */ /* 0x000fea0003800000 */
.L_x_28:
[----:B0---4-:R-:W4:Y:S01]  /*18f30*/  LDL.LU R4, [R1+0x200] ;  /* 0x0002000001047983 */ /* 0x011f220000300800 */
[----:B------:R-:W-:Y:S01]  /*18f40*/  ULDC UR4, c[0x0][0xc] ;  /* 0x0000030000047ab9 */ /* 0x000fe20000000800 */
[----:B------:R-:W-:Y:S01]  /*18f50*/  ULDC UR5, c[0x0][0x10] ;  /* 0x0000040000057ab9 */ /* 0x000fe20000000800 */
[----:B-----5:R-:W4:Y:S01]  /*18f60*/  LDC R3, c[0x0][0x14] ;  /* 0x00000500ff037b82 */ /* 0x020f220000000800 */
[----:B------:R-:W-:Y:S01]  /*18f70*/  UIMAD.WIDE.U32 UR4, UR4, UR5, URZ ;  /* 0x00000005040472a5 */ /* 0x000fe2000f8e003f */
[----:B------:R-:W-:Y:S01]  /*18f80*/  IMAD.MOV.U32 R5, RZ, RZ, R17 ;  /* 0x000000ffff057224 */ /* 0x000fe200078e0011 */
[----:B------:R-:W-:Y:S01]  /*18f90*/  UMOV UR42, 0xffffffff ;  /* 0xffffffff002a7882 */ /* 0x000fe20000000000 */
[----:B------:R-:W-:Y:S01]  /*18fa0*/  UMOV UR43, 0xffffffff ;  /* 0xffffffff002b7882 */ /* 0x000fe20000000000 */
[----:B------:R-:W-:Y:S02]  /*18fb0*/  PRMT R0, RZ, 0x7610, R0 ;  /* 0x00007610ff007816 */ /* 0x000fe40000000000 */
[----:B----4-:R-:W-:-:S04]  /*18fc0*/  IMAD.WIDE.U32 R4, R3, UR4, R4 ;  /* 0x0000000403047c25 */ /* 0x010fc8000f8e0004 */
[----:B------:R-:W-:Y:S02]  /*18fd0*/  IMAD.MOV.U32 R6, RZ, RZ, R4 ;  /* 0x000000ffff067224 */ /* 0x000fe400078e0004 */
[----:B------:R-:W-:Y:S01]  /*18fe0*/  IMAD R3, R3, UR5, RZ ;  /* 0x0000000503037c24 */ /* 0x000fe2000f8e02ff */
[----:B------:R-:W-:Y:S02]  /*18ff0*/  ULDC.64 UR4, c[0x0][0x650] ;  /* 0x0001940000047ab9 */ /* 0x000fe40000000a00 */
[----:B------:R0:W-:Y:S01]  /*19000*/  STL [R1+0x200], R6 ;  /* 0x0002000601007387 */ /* 0x0001e20000100800 */
[----:B------:R-:W-:Y:S01]  /*19010*/  IMAD.IADD R17, R5, 0x1, R3 ;  /* 0x0000000105117824 */ /* 0x000fe200078e0203 */
[----:B------:R-:W-:-:S04]  /*19020*/  ISETP.GE.U32.AND P0, PT, R4, UR4, PT ;  /* 0x0000000404007c0c */ /* 0x000fc8000bf06070 */
[----:B------:R-:W-:-:S13]  /*19030*/  ISETP.GE.U32.AND.EX P0, PT, R17, UR5, PT, P0 ;  /* 0x0000000511007c0c */ /* 0x000fda000bf06100 */
[----:B0-----:R-:W-:Y:S05]  /*19040*/  @P0 BRA `(.L_x_537) ;  /* 0x0000000400880947 */ /* 0x001fea0003800000 */
[----:B------:R-:W0:Y:S01]  /*19050*/  S2UR UR6, SR_CTAID.X ;  /* 0x00000000000679c3 */ /* 0x000e220000002500 */
[----:B------:R-:W-:Y:S01]  /*19060*/  ULDC.64 UR12, c[0x0][0x628] ;  /* 0x00018a00000c7ab9 */ /* 0x000fe20000000a00 */
[----:B------:R-:W-:Y:S01]  /*19070*/  ULDC UR4, c[0x0][0x150] ;  /* 0x0000540000047ab9 */ /* 0x000fe20000000800 */
[----:B------:R-:W-:Y:S01]  /*19080*/  ISETP.NE.U32.AND P0, PT, RZ, UR12, PT ;  /* 0x0000000cff007c0c */ /* 0x000fe2000bf05070 */
[----:B------:R-:W-:Y:S01]  /*19090*/  ULDC UR15, c[0x0][0x630] ;  /* 0x00018c00000f7ab9 */ /* 0x000fe20000000800 */
[C---:B------:R-:W-:Y:S01]  /*190a0*/  R2UR UR16, R6.reuse ;  /* 0x00000000061072ca */ /* 0x040fe200000e0000 */
[----:B------:R-:W-:Y:S01]  /*190b0*/  ULDC UR19, c[0x0][0x154] ;  /* 0x0000550000137ab9 */ /* 0x000fe20000000800 */
[----:B------:R-:W-:Y:S01]  /*190c0*/  ISETP.NE.AND.EX P0, PT, RZ, UR13, PT, P0 ;  /* 0x0000000dff007c0c */ /* 0x000fe2000bf05300 */
[----:B------:R-:W4:Y:S01]  /*190d0*/  S2UR UR18, SR_CTAID.Y ;  /* 0x00000000001279c3 */ /* 0x000f220000002600 */
[----:B------:R-:W-:Y:S02]  /*190e0*/  R2UR UR17, R17 ;  /* 0x00000000111172ca */ /* 0x000fe400000e0000 */
[----:B------:R-:W-:-:S02]  /*190f0*/  R2UR UR10, R6 ;  /* 0x00000000060a72ca */ /* 0x000fc400000e0000 */
[----:B------:R-:W-:Y:S02]  /*19100*/  R2UR UR11, R17 ;  /* 0x00000000110b72ca */ /* 0x000fe400000e0000 */
[----:B0-----:R-:W-:-:S05]  /*19110*/  I2FP.F32.U32 R0, UR6 ;  /* 0x0000000600007c45 */ /* 0x001fca0008201000 */
[----:B------:R-:W-:-:S04]  /*19120*/  FMUL R0, R0, UR4 ;  /* 0x0000000400007c20 */ /* 0x000fc80008400000 */
[----:B------:R0:W0:Y:S01]  /*19130*/  F2I.U32.TRUNC.NTZ R3, R0 ;  /* 0x0000000000037305 */ /* 0x000022000020f000 */
[----:B----4-:R-:W-:Y:S05]  /*19140*/  @!P0 BRA `(.L_x_538) ;  /* 0x0000000000308947 */ /* 0x010fea0003800000 */
        /* <DEDUP_REMOVED lines=12> */
.L_x_538:
[----:B------:R-:W-:Y:S01]  /*19210*/  USHF.R.U64 UR43, UR10, UR15, UR11 ;  /* 0x0000000f0a2b7299 */ /* 0x000fe2000800120b */
[----:B0-----:R-:W-:Y:S01]  /*19220*/  I2FP.F32.U32 R0, UR18 ;  /* 0x0000001200007c45 */ /* 0x001fe20008201000 */
[----:B------:R-:W-:Y:S02]  /*19230*/  USHF.R.U32.HI UR4, URZ, UR15, UR11 ;  /* 0x0000000f3f047299 */ /* 0x000fe4000801160b */
        /* <DEDUP_REMOVED lines=8> */
[----:B------:R-:W-:Y:S01]  /*192c0*/  UIMAD.WIDE.U32 UR8, UR10, UR12, UR8 ;  /* 0x0000000c0a0872a5 */ /* 0x000fe2000f8e0008 */
[----:B------:R-:W-:Y:S01]  /*192d0*/  R2UR UR12, R3 ;  /* 0x00000000030c72ca */ /* 0x000fe200000e0000 */
[----:B------:R-:W-:Y:S01]  /*192e0*/  UIMAD UR10, UR10, UR13, UR4 ;  /* 0x0000000d0a0a72a4 */ /* 0x000fe2000f8e0204 */
[----:B------:R-:W-:Y:S01]  /*192f0*/  ULDC UR11, c[0x0][0x618] ;  /* 0x00018600000b7ab9 */ /* 0x000fe20000000800 */
[----:B------:R-:W-:Y:S02]  /*19300*/  ULDC UR21, c[0x0][0x658] ;  /* 0x0001960000157ab9 */ /* 0x000fe40000000800 */
[----:B------:R-:W-:Y:S01]  /*19310*/  UIADD3 UR9, UR9, UR10, URZ ;  /* 0x0000000a09097290 */ /* 0x000fe2000fffe03f */
[----:B------:R-:W-:Y:S01]  /*19320*/  UMOV UR15, 0xffffffff ;  /* 0xffffffff000f7882 */ /* 0x000fe20000000000 */
[----:B------:R-:W-:Y:S01]  /*19330*/  ULDC.64 UR4, c[0x0][0x640] ;  /* 0x0001900000047ab9 */ /* 0x000fe20000000a00 */
[----:B------:R-:W-:Y:S01]  /*19340*/  USHF.L.U32 UR15, UR15, UR21, URZ ;  /* 0x000000150f0f7299 */ /* 0x000fe2000800063f */
[----:B------:R-:W-:Y:S01]  /*19350*/  ISETP.NE.U32.AND P0, PT, RZ, UR4, PT ;  /* 0x00000004ff007c0c */ /* 0x000fe2000bf05070 */
[----:B------:R-:W-:-:S02]  /*19360*/  USHF.R.U64 UR16, UR8, UR11, UR9 ;  /* 0x0000000b08107299 */ /* 0x000fc40008001209 */
[----:B------:R-:W-:Y:S01]  /*19370*/  USHF.R.U32.HI UR8, URZ, UR11, UR9 ;  /* 0x0000000b3f087299 */ /* 0x000fe20008011609 */
[----:B0-----:R-:W-:Y:S01]  /*19380*/  R2UR UR14, R0 ;  /* 0x00000000000e72ca */ /* 0x001fe200000e0000 */
[----:B------:R-:W-:Y:S01]  /*19390*/  ULDC UR17, c[0x0][0x608] ;  /* 0x0001820000117ab9 */ /* 0x000fe20000000800 */
[----:B------:R-:W-:Y:S01]  /*193a0*/  ULOP3.LUT UR41, URZ, UR15, URZ, 0x33, !UPT ;  /* 0x0000000f3f297292 */ /* 0x000fe2000f8e333f */
[----:B------:R-:W-:Y:S01]  /*193b0*/  ISETP.NE.AND.EX P0, PT, RZ, UR5, PT, P0 ;  /* 0x00000005ff007c0c */ /* 0x000fe2000bf05300 */
[----:B------:R-:W-:Y:S02]  /*193c0*/  USHF.R.U64 UR15, UR16, UR17, UR8 ;  /* 0x00000011100f7299 */ /* 0x000fe40008001208 */
[----:B------:R-:W-:Y:S02]  /*193d0*/  USHF.R.U32.HI UR8, URZ, UR17, UR8 ;  /* 0x000000113f087299 */ /* 0x000fe40008011608 */
[----:B------:R-:W-:Y:S02]  /*193e0*/  UIADD3 UR12, -UR12, URZ, URZ ;  /* 0x0000003f0c0c7290 */ /* 0x000fe4000fffe13f */
[----:B------:R-:W-:Y:S01]  /*193f0*/  USHF.R.U64 UR17, UR15, UR21, UR8 ;  /* 0x000000150f117299 */ /* 0x000fe20008001208 */
[----:B------:R-:W-:Y:S01]  /*19400*/  UMOV UR19, 0x1 ;  /* 0x0000000100137882 */ /* 0x000fe20000000000 */
[----:B------:R-:W-:Y:S01]  /*19410*/  ULDC UR13, c[0x0][0x144] ;  /* 0x00005100000d7ab9 */ /* 0x000fe20000000800 */
[----:B------:R-:W-:Y:S01]  /*19420*/  ULDC UR7, c[0x0][0x600] ;  /* 0x0001800000077ab9 */ /* 0x000fe20000000800 */
[----:B------:R-:W-:-:S02]  /*19430*/  USHF.L.U32 UR24, UR19, UR21, URZ ;  /* 0x0000001513187299 */ /* 0x000fc4000800063f */
[----:B------:R-:W-:Y:S02]  /*19440*/  USHF.R.U32.HI UR8, URZ, UR21, UR8 ;  /* 0x000000153f087299 */ /* 0x000fe40008011608 */
[----:B------:R-:W-:Y:S02]  /*19450*/  UIMAD UR21, UR13, UR12, UR6 ;  /* 0x0000000c0d1572a4 */ /* 0x000fe4000f8e0206 */
[----:B------:R-:W-:Y:S02]  /*19460*/  UIADD3 UR20, UR7, -0x1, URZ ;  /* 0xffffffff07147890 */ /* 0x000fe4000fffe03f */
[----:B------:R-:W-:Y:S01]  /*19470*/  UIADD3 UR19, -UR14, URZ, URZ ;  /* 0x0000003f0e137290 */ /* 0x000fe2000fffe13f */
        /* <DEDUP_REMOVED lines=17> */
.L_x_539:
[----:B------:R-:W-:Y:S01]  /*19590*/  UISETP.NE.AND UP0, UPT, UR45, URZ, UPT ;  /* 0x0000003f2d00728c */ /* 0x000fe2000bf05270 */
[----:B------:R-:W-:Y:S01]  /*195a0*/  IMAD.MOV.U32 R0, RZ, RZ, 0x1 ;  /* 0x00000001ff007424 */ /* 0x000fe200078e00ff */
[----:B------:R-:W-:Y:S02]  /*195b0*/  USHF.R.U64 UR4, UR6, UR22, UR8 ;  /* 0x0000001606047299 */ /* 0x000fe40008001208 */
[----:B------:R-:W-:Y:S02]  /*195c0*/  ULOP3.LUT UR41, UR15, UR41, URZ, 0xc0, !UPT ;  /* 0x000000290f297292 */ /* 0x000fe4000f8ec03f */
[----:B------:R-:W-:Y:S02]  /*195d0*/  UIADD3 UR5, -UR4, URZ, URZ ;  /* 0x0000003f04057290 */ /* 0x000fe4000fffe13f */
[----:B------:R-:W-:Y:S02]  /*195e0*/  UIMAD UR41, UR24, UR4, UR41 ;  /* 0x00000004182972a4 */ /* 0x000fe4000f8e0229 */
[----:B------:R-:W-:-:S02]  /*195f0*/  ULOP3.LUT UR16, UR16, UR20, URZ, 0xc0, !UPT ;  /* 0x0000001410107292 */ /* 0x000fc4000f8ec03f */
[----:B------:R-:W-:Y:S02]  /*19600*/  @UP0 UIMAD UR21, UR25, UR19, UR18 ;  /* 0x00000013191502a4 */ /* 0x000fe4000f8e0212 */
[----:B------:R-:W-:-:S03]  /*19610*/  UIMAD UR4, UR5, UR23, UR17 ;  /* 0x00000017050472a4 */ /* 0x000fc6000f8e0211 */
[----:B------:R-:W-:Y:S01]  /*19620*/  ULDC UR5, c[0x0][0x610] ;  /* 0x0001840000057ab9 */ /* 0x000fe20000000800 */
[----:B------:R-:W-:Y:S02]  /*19630*/  UIMAD UR4, UR4, UR7, UR16 ;  /* 0x00000007040472a4 */ /* 0x000fe4000f8e0210 */
[----:B------:R-:W-:-:S04]  /*19640*/  UIMAD UR41, UR41, UR5, UR21 ;  /* 0x00000005292972a4 */ /* 0x000fc8000f8e0215 */
[----:B------:R-:W-:Y:S02]  /*19650*/  USEL UR42, UR4, UR41, !UP0 ;  /* 0x00000029042a7287 */ /* 0x000fe4000c000000 */
[----:B------:R-:W-:-:S12]  /*19660*/  USEL UR41, UR41, UR4, !UP0 ;  /* 0x0000000429297287 */ /* 0x000fd8000c000000 */
.L_x_537:
[----:B------:R-:W-:-:S13]  /*19670*/  LOP3.LUT P0, RZ, R0, 0xff, RZ, 0xc0, !PT ;  /* 0x000000ff00ff7812 */ /* 0x000fda000780c0ff */
[----:B------:R-:W-:Y:S05]  /*19680*/  @P0 BRA `(.L_x_540) ;  /* 0xfffffe7800a40947 */ /* 0x000fea000383ffff */
[----:B------:R-:W-:Y:S05]  /*19690*/  EXIT ;  /* 0x000000000000794d */ /* 0x000fea0003800000 */
.L_x_3:
[----:B------:R-:W2:Y:S01]  /*196a0*/  LDL R4, [R1+0x200] ;  /* 0x0002000001047983 */ /* 0x000ea20000100800 */
[----:B------:R-:W-:Y:S01]  /*196b0*/  ULDC.64 UR8, c[0x0][0x650] ;  /* 0x0001940000087ab9 */ /* 0x000fe20000000a00 */
[----:B------:R-:W-:Y:S01]  /*196c0*/  PRMT R0, RZ, 0x7610, R0 ;  /* 0x00007610ff007816 */ /* 0x000fe20000000000 */
[----:B------:R-:W-:Y:S02]  /*196d0*/  IMAD.MOV.U32 R3, RZ, RZ, -0x1 ;  /* 0xffffffffff037424 */ /* 0x000fe400078e00ff */
[----:B------:R-:W-:Y:S02]  /*196e0*/  IMAD.MOV.U32 R2, RZ, RZ, -0x1 ;  /* 0xffffffffff027424 */ /* 0x000fe400078e00ff */
[----:B------:R-:W-:Y:S01]  /*196f0*/  IMAD.MOV.U32 R9, RZ, RZ, -0x1 ;  /* 0xffffffffff097424 */ /* 0x000fe200078e00ff */
[----:B--2---:R-:W-:-:S04]  /*19700*/  ISETP.GE.U32.AND P0, PT, R4, UR8, PT ;  /* 0x0000000804007c0c */ /* 0x004fc8000bf06070 */
[----:B------:R-:W-:-:S13]  /*19710*/  ISETP.GE.U32.AND.EX P0, PT, R17, UR9, PT, P0 ;  /* 0x0000000911007c0c */ /* 0x000fda000bf06100 */
[----:B------:R-:W-:Y:S05]  /*19720*/  @P0 BRA `(.L_x_541) ;  /* 0x00000004008c0947 */ /* 0x000fea0003800000 */
[----:B------:R-:W-:Y:S01]  /*19730*/  I2FP.F32.U32 R0, UR4 ;  /* 0x0000000400007c45 */ /* 0x000fe20008201000 */
[----:B0-----:R-:W-:Y:S01]  /*19740*/  ULDC.64 UR16, c[0x0][0x628] ;  /* 0x00018a0000107ab9 */ /* 0x001fe20000000a00 */
        /* <DEDUP_REMOVED lines=24> */
.L_x_542:
        /* <DEDUP_REMOVED lines=24> */
[----:B------:R-:W-:Y:S01]  /*19a50*/  UMOV UR19, 0x1 ;  /* 0x0000000100137882 */ /* 0x000fe20000000000 */
[----:B------:R-:W-:Y:S01]  /*19a60*/  ULDC UR20, c[0x0][0x608] ;  /* 0x0001820000147ab9 */ /* 0x000fe20000000800 */
[----:B------:R-:W-:Y:S01]  /*19a70*/  USHF.L.U32 UR26, UR19, UR23, URZ ;  /* 0x00000017131a7299 */ /* 0x000fe2000800063f */
[----:B------:R-:W-:Y:S01]  /*19a80*/  ISETP.NE.AND.EX P0, PT, RZ, UR9, PT, P0 ;  /* 0x00000009ff007c0c */ /* 0x000fe2000bf05300 */
[----:B------:R-:W-:Y:S02]  /*19a90*/  USHF.R.U64 UR19, UR18, UR20, UR11 ;  /* 0x0000001412137299 */ /* 0x000fe4000800120b */
[----:B------:R-:W-:Y:S02]  /*19aa0*/  USHF.R.U32.HI UR11, URZ, UR20, UR11 ;  /* 0x000000143f0b7299 */ /* 0x000fe4000801160b */
[----:B------:R-:W-:-:S02]  /*19ab0*/  UIADD3 UR15, -UR15, URZ, URZ ;  /* 0x0000003f0f0f7290 */ /* 0x000fc4000fffe13f */
[----:B------:R-:W-:Y:S01]  /*19ac0*/  USHF.R.U64 UR20, UR19, UR23, UR11 ;  /* 0x0000001713147299 */ /* 0x000fe2000800120b */
[----:B------:R-:W-:Y:S01]  /*19ad0*/  ULDC UR16, c[0x0][0x144] ;  /* 0x0000510000107ab9 */ /* 0x000fe20000000800 */
[----:B------:R-:W-:Y:S01]  /*19ae0*/  ULDC UR6, c[0x0][0x600] ;  /* 0x0001800000067ab9 */ /* 0x000fe20000000800 */
[----:B------:R-:W-:Y:S02]  /*19af0*/  USHF.R.U32.HI UR11, URZ, UR23, UR11 ;  /* 0x000000173f0b7299 */ /* 0x000fe4000801160b */
[----:B------:R-:W-:Y:S02]  /*19b00*/  UIMAD UR23, UR16, UR15, UR4 ;  /* 0x0000000f101772a4 */ /* 0x000fe4000f8e0204 */
[----:B------:R-:W-:Y:S02]  /*19b10*/  UIADD3 UR22, UR6, -0x1, URZ ;  /* 0xffffffff06167890 */ /* 0x000fe4000fffe03f */
[----:B------:R-:W-:Y:S02]  /*19b20*/  ULOP3.LUT UR27, URZ, UR13, URZ, 0x33, !UPT ;  /* 0x0000000d3f1b7292 */ /* 0x000fe4000f8e333f */
        /* <DEDUP_REMOVED lines=18> */
.L_x_543:
[----:B------:R-:W-:Y:S01]  /*19c50*/  UISETP.NE.AND UP0, UPT, UR45, URZ, UPT ;  /* 0x0000003f2d00728c */ /* 0x000fe2000bf05270 */
[----:B------:R-:W-:Y:S01]  /*19c60*/  IMAD.MOV.U32 R0, RZ, RZ, 0x1 ;  /* 0x00000001ff007424 */ /* 0x000fe200078e00ff */
[----:B------:R-:W-:Y:S01]  /*19c70*/  USHF.R.U64 UR8, UR4, UR24, UR11 ;  /* 0x0000001804087299 */ /* 0x000fe2000800120b */
[----:B------:R-:W-:Y:S01]  /*19c80*/  IMAD.U32 R9, RZ, RZ, UR5 ;  /* 0x00000005ff097e24 */ /* 0x000fe2000f8e00ff */
[----:B------:R-:W-:Y:S02]  /*19c90*/  ULOP3.LUT UR4, UR19, UR27, URZ, 0xc0, !UPT ;  /* 0x0000001b13047292 */ /* 0x000fe4000f8ec03f */
[----:B------:R-:W-:Y:S02]  /*19ca0*/  ULOP3.LUT UR18, UR18, UR22, URZ, 0xc0, !UPT ;  /* 0x0000001612127292 */ /* 0x000fe4000f8ec03f */
[----:B------:R-:W-:-:S03]  /*19cb0*/  UIMAD UR4, UR26, UR8, UR4 ;  /* 0x000000081a0472a4 */ /* 0x000fc6000f8e0204 */
[----:B------:R-:W-:Y:S02]  /*19cc0*/  @UP0 UIMAD UR23, UR28, UR21, UR7 ;  /* 0x000000151c1702a4 */ /* 0x000fe4000f8e0207 */
[----:B------:R-:W-:-:S03]  /*19cd0*/  UIADD3 UR7, -UR8, URZ, URZ ;  /* 0x0000003f08077290 */ /* 0x000fc6000fffe13f */
[----:B------:R-:W-:Y:S01]  /*19ce0*/  ULDC UR8, c[0x0][0x610] ;  /* 0x0001840000087ab9 */ /* 0x000fe20000000800 */
[----:B------:R-:W-:Y:S02]  /*19cf0*/  UIMAD UR7, UR7, UR25, UR20 ;  /* 0x00000019070772a4 */ /* 0x000fe4000f8e0214 */
[----:B------:R-:W-:Y:S02]  /*19d00*/  UIMAD UR4, UR4, UR8, UR23 ;  /* 0x00000008040472a4 */ /* 0x000fe4000f8e0217 */
[----:B------:R-:W-:-:S04]  /*19d10*/  UIMAD UR7, UR7, UR6, UR18 ;  /* 0x00000006070772a4 */ /* 0x000fc8000f8e0212 */
[----:B------:R-:W-:Y:S02]  /*19d20*/  USEL UR6, UR7, UR4, !UP0 ;  /* 0x0000000407067287 */ /* 0x000fe4000c000000 */
[----:B------:R-:W-:-:S04]  /*19d30*/  USEL UR4, UR4, UR7, !UP0 ;  /* 0x0000000704047287 */ /* 0x000fc8000c000000 */
[----:B------:R-:W-:Y:S02]  /*19d40*/  MOV R2, UR6 ;  /* 0x0000000600027c02 */ /* 0x000fe40008000f00 */
[----:B------:R-:W-:-:S07]  /*19d50*/  IMAD.U32 R3, RZ, RZ, UR4 ;  /* 0x00000004ff037e24 */ /* 0x000fce000f8e00ff */
.L_x_541:
[----:B------:R-:W-:-:S08]  /*19d60*/  NOP ;  /* 0x0000000000007918 */ /* 0x000fd00000000000 */
[----:B0-----:R-:W0:-:S00]  /*19d70*/  USETMAXREG.DEALLOC.CTAPOOL 0x18 ;  /* 0x00000018000079c8 */ /* 0x001e0000080e0500 */
[----:B------:R-:W-:-:S13]  /*19d80*/  ISETP.NE.AND P0, PT, RZ, UR10, PT ;  /* 0x0000000aff007c0c */ /* 0x000fda000bf05270 */
[----:B------:R-:W-:Y:S05]  /*19d90*/  @P0 EXIT ;  /* 0x000000000000094d */ /* 0x000fea0003800000 */
[----:B0-----:R-:W-:Y:S01]  /*19da0*/  LOP3.LUT P0, RZ, R0, 0xff, RZ, 0xc0, !PT ;  /* 0x000000ff00ff7812 */ /* 0x001fe2000780c0ff */
[----:B------:R-:W-:Y:S02]  /*19db0*/  IMAD.MOV.U32 R0, RZ, RZ, 0x1 ;  /* 0x00000001ff007424 */ /* 0x000fe400078e00ff */
[----:B------:R-:W-:-:S10]  /*19dc0*/  IMAD.MOV.U32 R6, RZ, RZ, RZ ;  /* 0x000000ffff067224 */ /* 0x000fd400078e00ff */
[----:B------:R-:W-:Y:S05]  /*19dd0*/  @!P0 BRA `(.L_x_544) ;  /* 0x0000000c00548947 */ /* 0x000fea0003800000 */
[----:B------:R-:W0:Y:S01]  /*19de0*/  S2R R4, SR_TID.X ;  /* 0x0000000000047919 */ /* 0x000e220000002100 */
[----:B------:R-:W-:Y:S01]  /*19df0*/  ULDC UR4, c[0x0][0x28c] ;  /* 0x0000a30000047ab9 */ /* 0x000fe20000000800 */
[----:B------:R-:W-:Y:S01]  /*19e00*/  ULDC UR6, c[0x0][0x658] ;  /* 0x0001960000067ab9 */ /* 0x000fe20000000800 */
[----:B------:R-:W-:Y:S01]  /*19e10*/  UIADD3 UR10, UR4, 0x1f, URZ ;  /* 0x0000001f040a7890 */ /* 0x000fe2000fffe03f */
[----:B------:R-:W-:Y:S01]  /*19e20*/  BSSY B0, `(.L_x_544) ;  /* 0x00000d0000007945 */ /* 0x000fe20003800000 */
[----:B------:R-:W-:Y:S01]  /*19e30*/  UMOV UR7, 0xffffffff ;  /* 0xffffffff00077882 */ /* 0x000fe20000000000 */
[----:B------:R-:W-:Y:S01]  /*19e40*/  ULDC UR5, c[0x0][0x600] ;  /* 0x0001800000057ab9 */ /* 0x000fe20000000800 */
[----:B------:R-:W-:Y:S01]  /*19e50*/  UMOV UR9, 0x1 ;  /* 0x0000000100097882 */ /* 0x000fe20000000000 */
[----:B------:R-:W-:Y:S01]  /*19e60*/  USHF.L.U32 UR7, UR7, UR6, URZ ;  /* 0x0000000607077299 */ /* 0x000fe2000800063f */
[----:B------:R-:W-:Y:S01]  /*19e70*/  IMAD.MOV.U32 R8, RZ, RZ, 0x1 ;  /* 0x00000001ff087424 */ /* 0x000fe200078e00ff */
[----:B------:R-:W-:Y:S01]  /*19e80*/  UIADD3 UR4, UR5, -0x1, URZ ;  /* 0xffffffff05047890 */ /* 0x000fe2000fffe03f */
[----:B------:R-:W-:Y:S01]  /*19e90*/  IMAD.MOV.U32 R0, RZ, RZ, 0x1 ;  /* 0x00000001ff007424 */ /* 0x000fe200078e00ff */
[----:B------:R-:W-:Y:S01]  /*19ea0*/  USHF.R.S32.HI UR11, URZ, 0x1f, UR10 ;  /* 0x0000001f3f0b7899 */ /* 0x000fe2000801140a */
[----:B------:R-:W-:Y:S01]  /*19eb0*/  IMAD.MOV.U32 R6, RZ, RZ, RZ ;  /* 0x000000ffff067224 */ /* 0x000fe200078e00ff */
[----:B------:R-:W-:Y:S01]  /*19ec0*/  ULDC UR8, c[0x0][0xc] ;  /* 0x0000030000087ab9 */ /* 0x000fe20000000800 */
[----:B------:R-:W-:-:S02]  /*19ed0*/  USHF.L.U32 UR5, UR9, UR6, URZ ;  /* 0x0000000609057299 */ /* 0x000fc4000800063f */
[----:B------:R-:W-:Y:S01]  /*19ee0*/  ULEA.HI UR11, UR11, UR10, URZ, 0x5 ;  /* 0x0000000a0b0b7291 */ /* 0x000fe2000f8f283f */
[----:B------:R-:W-:Y:S01]  /*19ef0*/  ULDC UR9, c[0x0][0x10] ;  /* 0x0000040000097ab9 */ /* 0x000fe20000000800 */
[----:B------:R-:W-:Y:S02]  /*19f00*/  ULOP3.LUT UR6, URZ, UR7, URZ, 0x33, !UPT ;  /* 0x000000073f067292 */ /* 0x000fe4000f8e333f */
[----:B------:R-:W-:Y:S01]  /*19f10*/  UIMAD.WIDE.U32 UR8, UR8, UR9, URZ ;  /* 0x00000009080872a5 */ /* 0x000fe2000f8e003f */
[----:B------:R-:W-:Y:S01]  /*19f20*/  ULDC UR7, c[0x0][0x14] ;  /* 0x0000050000077ab9 */ /* 0x000fe20000000800 */
[----:B------:R-:W-:Y:S02]  /*19f30*/  USHF.R.S32.HI UR18, URZ, 0x5, UR11 ;  /* 0x000000053f127899 */ /* 0x000fe4000801140b */
[----:B------:R-:W-:Y:S02]  /*19f40*/  UIMAD.WIDE.U32 UR20, UR8, UR7, URZ ;  /* 0x00000007081472a5 */ /* 0x000fe4000f8e003f */
[----:B------:R-:W-:-:S02]  /*19f50*/  UIMAD UR13, UR9, UR7, URZ ;  /* 0x00000007090d72a4 */ /* 0x000fc4000f8e023f */
[----:B------:R-:W-:Y:S01]  /*19f60*/  ULOP3.LUT UR24, UR40, 0x2, URZ, 0xfc, !UPT ;  /* 0x0000000228187892 */ /* 0x000fe2000f8efc3f */
[C---:B0-----:R-:W-:Y:S01]  /*19f70*/  LOP3.LUT P2, RZ, R4.reuse, 0x7f, RZ, 0xc0, !PT ;  /* 0x0000007f04ff7812 */ /* 0x041fe2000784c0ff */
[----:B------:R-:W-:Y:S01]  /*19f80*/  UIADD3 UR13, UR21, UR13, URZ ;  /* 0x0000000d150d7290 */ /* 0x000fe2000fffe03f */
[----:B------:R-:W-:Y:S01]  /*19f90*/  LOP3.LUT P0, RZ, R4, 0x1f, RZ, 0xc0, !PT ;  /* 0x0000001f04ff7812 */ /* 0x000fe2000780c0ff */
[----:B------:R-:W-:Y:S01]  /*19fa0*/  UIADD3 UR25, UR18, 0x1, URZ ;  /* 0x0000000112197890 */ /* 0x000fe2000fffe03f */
[----:B------:R-:W-:Y:S02]  /*19fb0*/  ULDC.64 UR22, c[0x0][0x198] ;  /* 0x0000660000167ab9 */ /* 0x000fe40000000a00 */
[----:B------:R-:W-:-:S13]  /*19fc0*/  PLOP3.LUT P0, PT, P0, P2, PT, 0x8a, 0x0 ;  /* 0x000000000000781c */ /* 0x000fda0000705172 */
.L_x_556:
[----:B------:R-:W-:-:S03]  /*19fd0*/  UMOV UR7, 0xffffffff ;  /* 0xffffffff00077882 */ /* 0x000fc60000000000 */
[----:B------:R-:W-:Y:S05]  /*19fe0*/  BRA.DIV UR7, `(.L_x_545) ;  /* 0x0000000e07e47947 */ /* 0x000fea000b800000 */
[----:B------:R-:W-:-:S13]  /*19ff0*/  ELECT P6, URZ, PT ;  /* 0x00000000003f782f */ /* 0x000fda00038c0000 */
.L_x_568:
[----:B------:R-:W0:Y:S01]  /*1a000*/  LDC R4, c[0x0][0x28c] ;  /* 0x0000a300ff047b82 */ /* 0x000e220000000800 */
[----:B------:R-:W-:Y:S01]  /*1a010*/  BSSY B1, `(.L_x_546) ;  /* 0x0000035000017945 */ /* 0x000fe20003800000 */
[----:B0-----:R-:W-:-:S13]  /*1a020*/  ISETP.LT.OR P6, PT, R4, 0x1, !P6 ;  /* 0x000000010400780c */ /* 0x001fda00077c1670 */
[----:B------:R-:W-:Y:S05]  /*1a030*/  @P6 BRA `(.L_x_547) ;  /* 0x0000000000c86947 */ /* 0x000fea0003800000 */
[----:B------:R-:W-:Y:S01]  /*1a040*/  IMAD.SHL.U32 R11, R3, 0x100, RZ ;  /* 0x00000100030b7824 */ /* 0x000fe200078e00ff */
[----:B------:R-:W-:Y:S01]  /*1a050*/  MOV R3, R0 ;  /* 0x0000000000037202 */ /* 0x000fe20000000f00 */
[----:B------:R-:W-:Y:S02]  /*1a060*/  IMAD.SHL.U32 R2, R2, 0x100, RZ ;  /* 0x0000010002027824 */ /* 0x000fe400078e00ff */
[----:B------:R-:W-:Y:S02]  /*1a070*/  IMAD.MOV.U32 R12, RZ, RZ, RZ ;  /* 0x000000ffff0c7224 */ /* 0x000fe400078e00ff */
[----:B------:R-:W-:Y:S02]  /*1a080*/  IMAD.U32 R14, RZ, RZ, UR25 ;  /* 0x00000019ff0e7e24 */ /* 0x000fe4000f8e00ff */
[----:B------:R-:W-:-:S07]  /*1a090*/  IMAD.MOV.U32 R4, RZ, RZ, R6 ;  /* 0x000000ffff047224 */ /* 0x000fce00078e0006 */
.L_x_551:
[----:B------:R-:W0:Y:S01]  /*1a0a0*/  S2R R10, SR_CgaCtaId ;  /* 0x00000000000a7919 */ /* 0x000e220000008800 */
[----:B------:R-:W-:Y:S01]  /*1a0b0*/  MOV R5, 0x400 ;  /* 0x0000040000057802 */ /* 0x000fe20000000f00 */
[----:B------:R-:W1:Y:S03]  /*1a0c0*/  @!P2 LDC R7, c[0x0][0x500] ;  /* 0x00014000ff07ab82 */ /* 0x000e660000000800 */
[----:B0-----:R-:W-:Y:S02]  /*1a0d0*/  LEA R13, R10, R5, 0x18 ;  /* 0x000000050a0d7211 */ /* 0x001fe400078ec0ff */
[----:B------:R-:W-:-:S03]  /*1a0e0*/  SHF.L.U32 R5, R3, 0x1f, RZ ;  /* 0x0000001f03057819 */ /* 0x000fc600000006ff */
[----:B------:R-:W-:-:S04]  /*1a0f0*/  IMAD R10, R4, 0x8, R13 ;  /* 0x00000008040a7824 */ /* 0x000fc800078e020d */
[----:B------:R-:W0:Y:S02]  /*1a100*/  SYNCS.PHASECHK.TRANS64.TRYWAIT P1, [R10+URZ+0x28], R5 ;  /* 0x000028050a0075a7 */ /* 0x000e24000802017f */
[----:B01----:R-:W-:Y:S05]  /*1a110*/  @!P1 BRA `(.L_x_548) ;  /* 0x0000000c00b89947 */ /* 0x003fea0003800000 */
.L_x_569:
[----:B------:R-:W-:Y:S01]  /*1a120*/  UPRMT UR7, UR24, 0x9910, URZ ;  /* 0x0000991018077896 */ /* 0x000fe2000800003f */
[----:B------:R1:W-:Y:S03]  /*1a130*/  @!P2 SYNCS.ARRIVE.TRANS64 RZ, [R10+URZ], R7 ;  /* 0x000000070affa9a7 */ /* 0x0003e6000800003f */
[----:B------:R-:W-:-:S06]  /*1a140*/  UISETP.NE.AND UP0, UPT, UR7, 0x2, UPT ;  /* 0x000000020700788c */ /* 0x000fcc000bf05270 */
[----:B------:R-:W-:-:S13]  /*1a150*/  PLOP3.LUT P1, PT, PT, PT, UP0, 0x80, 0x0 ;  /* 0x000000000000781c */ /* 0x000fda0003f2f008 */
[----:B-1----:R-:W-:Y:S05]  /*1a160*/  @P1 BRA `(.L_x_549) ;  /* 0x0000000000041947 */ /* 0x002fea0003800000 */
[----:B------:R-:W-:Y:S01]  /*1a170*/  BPT.TRAP 0x1 ;  /* 0x000000040000795c */ /* 0x000fe20000300000 */
.L_x_549:
[----:B------:R-:W-:Y:S05]  /*1a180*/  @P0 BRA `(.L_x_550) ;  /* 0x0000000000040947 */ /* 0x000fea0003800000 */
[----:B------:R-:W-:Y:S01]  /*1a190*/  BPT.TRAP 0x1 ;  /* 0x000000040000795c */ /* 0x000fe20000300000 */
.L_x_550:
[----:B------:R-:W-:Y:S01]  /*1a1a0*/  IMAD R13, R4, 0x8000, R13 ;  /* 0x00008000040d7824 */ /* 0x000fe200078e020d */
[----:B------:R-:W-:Y:S01]  /*1a1b0*/  R2UR UR9, R10 ;  /* 0x000000000a0972ca */ /* 0x000fe200000e0000 */
[----:B------:R-:W-:Y:S01]  /*1a1c0*/  VIADD R14, R14, 0xffffffff ;  /* 0xffffffff0e0e7836 */ /* 0x000fe20000000000 */
[----:B------:R-:W-:Y:S01]  /*1a1d0*/  UIADD3 UR14, UP0, UR22, 0xf0, URZ ;  /* 0x000000f0160e7890 */ /* 0x000fe2000ff1e03f */
[----:B------:R-:W-:Y:S01]  /*1a1e0*/  R2UR UR11, R11 ;  /* 0x000000000b0b72ca */ /* 0x000fe200000e0000 */
[----:B------:R-:W-:Y:S01]  /*1a1f0*/  UIADD3 UR26, UP1, UR22, 0x1f0, URZ ;  /* 0x000001f0161a7890 */ /* 0x000fe2000ff3e03f */
[----:B------:R-:W-:Y:S01]  /*1a200*/  R2UR UR7, R13 ;  /* 0x000000000d0772ca */ /* 0x000fe200000e0000 */
[----:B------:R-:W-:Y:S01]  /*1a210*/  UIADD3.X UR15, URZ, UR23, URZ, UP0, !UPT ;  /* 0x000000173f0f7290 */ /* 0x000fe200087fe43f */
[----:B------:R-:W-:Y:S01]  /*1a220*/  R2UR UR10, R12 ;  /* 0x000000000c0a72ca */ /* 0x000fe200000e0000 */
[----:B------:R-:W-:Y:S01]  /*1a230*/  VIADD R4, R4, 0x1 ;  /* 0x0000000104047836 */ /* 0x000fe20000000000 */
[----:B------:R-:W-:Y:S01]  /*1a240*/  R2UR UR12, R9 ;  /* 0x00000000090c72ca */ /* 0x000fe200000e0000 */
[----:B------:R-:W-:Y:S01]  /*1a250*/  UIADD3.X UR27, URZ, UR23, URZ, UP1, !UPT ;  /* 0x000000173f1b7290 */ /* 0x000fe20008ffe43f */
[----:B------:R-:W-:Y:S01]  /*1a260*/  R2UR UR19, R2 ;  /* 0x00000000021372ca */ /* 0x000fe200000e0000 */
[----:B------:R-:W-:Y:S01]  /*1a270*/  UMOV UR16, 0x0 ;  /* 0x0000000000107882 */ /* 0x000fe20000000000 */
[----:B------:R-:W-:Y:S01]  /*1a280*/  ISETP.GT.AND P3, PT, R14, 0x1, PT ;  /* 0x000000010e00780c */ /* 0x000fe20003f64270 */
[----:B------:R-:W-:Y:S01]  /*1a290*/  UMOV UR17, 0x10000000 ;  /* 0x1000000000117882 */ /* 0x000fe20000000000 */
[----:B------:R-:W-:Y:S01]  /*1a2a0*/  ISETP.NE.AND P1, PT, R4, 0x5, PT ;  /* 0x000000050400780c */ /* 0x000fe20003f25270 */
[----:B------:R-:W-:-:S02]  /*1a2b0*/  VIADD R12, R12, 0x20 ;  /* 0x000000200c0c7836 */ /* 0x000fc40000000000 */
[----:B------:R-:W-:Y:S01]  /*1a2c0*/  UIADD3 UR8, UR7, 0x100, URZ ;  /* 0x0000010007087890 */ /* 0x000fe2000fffe03f */
[----:B0-----:R-:W-:Y:S01]  /*1a2d0*/  SEL R10, RZ, 0x1, P1 ;  /* 0x00000001ff0a7807 */ /* 0x001fe20000800000 */
[----:B------:R-:W-:Y:S01]  /*1a2e0*/  UIADD3 UR7, UR7, 0x28100, URZ ;  /* 0x0002810007077890 */ /* 0x000fe2000fffe03f */
[----:B------:R-:W-:Y:S02]  /*1a2f0*/  SEL R4, R4, RZ, P1 ;  /* 0x000000ff04047207 */ /* 0x000fe40000800000 */
[----:B------:R-:W-:-:S04]  /*1a300*/  LOP3.LUT R3, R3, R10, RZ, 0x3c, !PT ;  /* 0x0000000a03037212 */ /* 0x000fc800078e3cff */
[----:B------:R0:W-:Y:S02]  /*1a310*/  UTMALDG.3D [UR8], [UR14], desc[UR16] ;  /* 0x000010080e0075b4 */ /* 0x0001e40008011000 */
[----:B0-----:R-:W-:Y:S01]  /*1a320*/  UMOV UR8, UR7 ;  /* 0x0000000700087c82 */ /* 0x001fe20008000000 */
[----:B------:R-:W-:Y:S02]  /*1a330*/  UMOV UR11, UR19 ;  /* 0x00000013000b7c82 */ /* 0x000fe40008000000 */
[----:B------:R0:W-:Y:S02]  /*1a340*/  UTMALDG.3D [UR8], [UR26], desc[UR16] ;  /* 0x000010081a0075b4 */ /* 0x0001e40008011000 */
[----:B0-----:R-:W-:Y:S05]  /*1a350*/  @P3 BRA `(.L_x_551) ;  /* 0xfffffffc00503947 */ /* 0x001fea000383ffff */
.L_x_547:
[----:B------:R-:W-:Y:S05]  /*1a360*/  BSYNC B1 ;  /* 0x0000000000017941 */ /* 0x000fea0003800000 */
.L_x_546:
[----:B------:R-:W2:Y:S01]  /*1a370*/  LDL.LU R13, [R1+0x200] ;  /* 0x00020000010d7983 */ /* 0x000ea20000300800 */
[----:B------:R-:W-:Y:S01]  /*1a380*/  LOP3.LUT P1, RZ, R8, 0xff, RZ, 0xc0, !PT ;  /* 0x000000ff08ff7812 */ /* 0x000fe2000782c0ff */
[----:B------:R-:W-:Y:S01]  /*1a390*/  VIADD R6, R6, UR18 ;  /* 0x0000001206067c36 */ /* 0x000fe20008000000 */
[----:B------:R-:W-:Y:S01]  /*1a3a0*/  ULDC.64 UR8, c[0x0][0x650] ;  /* 0x0001940000087ab9 */ /* 0x000fe20000000a00 */
[----:B------:R-:W-:Y:S01]  /*1a3b0*/  UISETP.GE.U32.AND UP0, UPT, UR18, 0x5, UPT ;  /* 0x000000051200788c */ /* 0x000fe2000bf06070 */
[----:B------:R-:W-:Y:S01]  /*1a3c0*/  BSSY B1, `(.L_x_552) ;  /* 0x0000073000017945 */ /* 0x000fe20003800000 */
[----:B------:R-:W-:Y:S02]  /*1a3d0*/  MOV R9, 0xffffffff ;  /* 0xffffffff00097802 */ /* 0x000fe40000000f00 */
[----:B------:R-:W-:Y:S02]  /*1a3e0*/  PRMT R4, RZ, 0x7610, R4 ;  /* 0x00007610ff047816 */ /* 0x000fe40000000004 */
[----:B------:R-:W-:-:S02]  /*1a3f0*/  PLOP3.LUT P3, PT, PT, PT, UP0, 0x80, 0x0 ;  /* 0x000000000000781c */ /* 0x000fc40003f6f008 */
[----:B------:R-:W-:Y:S02]  /*1a400*/  PRMT R8, RZ, 0x7610, R8 ;  /* 0x00007610ff087816 */ /* 0x000fe40000000008 */
[----:B------:R-:W0:Y:S01]  /*1a410*/  @P1 S2R R3, SR_CgaCtaId ;  /* 0x0000000000031919 */ /* 0x000e220000008800 */
[----:B------:R-:W-:-:S04]  /*1a420*/  @P1 MOV R2, 0x400 ;  /* 0x0000040000021802 */ /* 0x000fc80000000f00 */
[----:B0-----:R-:W-:-:S04]  /*1a430*/  @P1 LEA R2, R3, R2, 0x18 ;  /* 0x0000000203021211 */ /* 0x001fc800078ec0ff */
[----:B------:R0:W-:Y:S01]  /*1a440*/  @P1 SYNCS.ARRIVE.TRANS64.A1T0 RZ, [R2+URZ+0x68], RZ ;  /* 0x000068ff02ff19a7 */ /* 0x0001e2000810003f */
[----:B------:R-:W-:Y:S01]  /*1a450*/  ISETP.GT.U32.AND P1, PT, R6, 0x4, PT ;  /* 0x000000040600780c */ /* 0x000fe20003f24070 */
[----:B0-----:R-:W-:-:S05]  /*1a460*/  IMAD.U32 R2, RZ, RZ, UR18 ;  /* 0x00000012ff027e24 */ /* 0x001fca000f8e00ff */
[----:B------:R-:W-:Y:S01]  /*1a470*/  ISETP.LT.U32.AND P1, PT, R2, 0x5, P1 ;  /* 0x000000050200780c */ /* 0x000fe20000f21070 */
[----:B------:R-:W-:-:S04]  /*1a480*/  IMAD.WIDE.U32 R2, R6, -0x33333333, RZ ;  /* 0xcccccccd06027825 */ /* 0x000fc800078e00ff */
[----:B------:R-:W-:Y:S01]  /*1a490*/  IMAD.MOV.U32 R2, RZ, RZ, -0x1 ;  /* 0xffffffffff027424 */ /* 0x000fe200078e00ff */
[----:B------:R-:W-:Y:S02]  /*1a4a0*/  SHF.R.U32.HI R5, RZ, 0x2, R3 ;  /* 0x00000002ff057819 */ /* 0x000fe40000011603 */
[----:B------:R-:W-:-:S03]  /*1a4b0*/  SEL R3, RZ, 0x1, !P1 ;  /* 0x00000001ff037807 */ /* 0x000fc60004800000 */
[----:B------:R-:W-:Y:S01]  /*1a4c0*/  IMAD R6, R5, -0x5, R6 ;  /* 0xfffffffb05067824 */ /* 0x000fe200078e0206 */
[----:B------:R-:W-:Y:S01]  /*1a4d0*/  LOP3.LUT R0, R0, R3, RZ, 0x3c, !PT ;  /* 0x0000000300007212 */ /* 0x000fe200078e3cff */
[----:B------:R-:W-:-:S03]  /*1a4e0*/  IMAD.MOV.U32 R3, RZ, RZ, -0x1 ;  /* 0xffffffffff037424 */ /* 0x000fc600078e00ff */
[----:B------:R-:W-:Y:S02]  /*1a4f0*/  @P3 LOP3.LUT R0, R0, 0x1, R5, 0x78, !PT ;  /* 0x0000000100003812 */ /* 0x000fe400078e7805 */
[----:B--2---:R-:W-:-:S04]  /*1a500*/  IADD3 R13, P1, R13, UR20, RZ ;  /* 0x000000140d0d7c10 */ /* 0x004fc8000ff3e0ff */
[----:B------:R-:W-:Y:S01]  /*1a510*/  IADD3.X R17, R17, UR13, RZ, P1, !PT ;  /* 0x0000000d11117c10 */ /* 0x000fe20008ffe4ff */
[----:B------:R0:W-:Y:S01]  /*1a520*/  STL [R1+0x200], R13 ;  /* 0x0002000d01007387 */ /* 0x0001e20000100800 */
[----:B------:R-:W-:-:S04]  /*1a530*/  ISETP.GE.U32.AND P1, PT, R13, UR8, PT ;  /* 0x000000080d007c0c */ /* 0x000fc8000bf26070 */
[----:B------:R-:W-:-:S13]  /*1a540*/  ISETP.GE.U32.AND.EX P1, PT, R17, UR9, PT, P1 ;  /* 0x0000000911007c0c */ /* 0x000fda000bf26110 */
[----:B0-----:R-:W-:Y:S05]  /*1a550*/  @P1 BRA `(.L_x_553) ;  /* 0x0000000400641947 */ /* 0x001fea0003800000 */
[----:B------:R-:W0:Y:S01]  /*1a560*/  S2R R7, SR_CTAID.X ;  /* 0x0000000000077919 */ /* 0x000e220000002500 */
[----:B------:R-:W-:Y:S01]  /*1a570*/  ULDC UR7, c[0x0][0x150] ;  /* 0x0000540000077ab9 */ /* 0x000fe20000000800 */
[----:B------:R-:W1:Y:S01]  /*1a580*/  LDC R4, c[0x0][0x144] ;  /* 0x00005100ff047b82 */ /* 0x000e620000000800 */
[----:B------:R-:W-:Y:S01]  /*1a590*/  UISETP.NE.AND UP0, UPT, UR45, URZ, UPT ;  /* 0x0000003f2d00728c */ /* 0x000fe2000bf05270 */
[----:B------:R-:W2:Y:S01]  /*1a5a0*/  S2R R5, SR_CTAID.Y ;  /* 0x0000000000057919 */ /* 0x000ea20000002600 */
[----:B------:R-:W-:Y:S01]  /*1a5b0*/  ULDC.64 UR8, c[0x0][0x628] ;  /* 0x00018a0000087ab9 */ /* 0x000fe20000000a00 */
[----:B------:R-:W-:-:S03]  /*1a5c0*/  ULDC UR10, c[0x0][0x630] ;  /* 0x00018c00000a7ab9 */ /* 0x000fc60000000800 */
[----:B------:R-:W-:Y:S01]  /*1a5d0*/  PLOP3.LUT P1, PT, PT, PT, UP0, 0x80, 0x0 ;  /* 0x000000000000781c */ /* 0x000fe20003f2f008 */
[----:B------:R-:W3:Y:S01]  /*1a5e0*/  LDC R10, c[0x0][0x148] ;  /* 0x00005200ff0a7b82 */ /* 0x000ee20000000800 */
[----:B0-----:R-:W-:Y:S02]  /*1a5f0*/  I2FP.F32.U32 R2, R7 ;  /* 0x0000000700027245 */ /* 0x001fe40000201000 */
[----:B--2---:R-:W-:-:S03]  /*1a600*/  I2FP.F32.U32 R3, R5 ;  /* 0x0000000500037245 */ /* 0x004fc60000201000 */
[----:B------:R-:W-:Y:S01]  /*1a610*/  FMUL R2, R2, UR7 ;  /* 0x0000000702027c20 */ /* 0x000fe20008400000 */
[----:B------:R-:W-:Y:S02]  /*1a620*/  ULDC UR7, c[0x0][0x154] ;  /* 0x0000550000077ab9 */ /* 0x000fe40000000800 */
[----:B------:R-:W-:-:S03]  /*1a630*/  FMUL R9, R3, UR7 ;  /* 0x0000000703097c20 */ /* 0x000fc60008400000 */
[----:B------:R-:W0:Y:S08]  /*1a640*/  F2I.U32.TRUNC.NTZ R2, R2 ;  /* 0x0000000200027305 */ /* 0x000e30000020f000 */
[----:B------:R-:W2:Y:S01]  /*1a650*/  F2I.U32.TRUNC.NTZ R9, R9 ;  /* 0x0000000900097305 */ /* 0x000ea2000020f000 */
[----:B0-----:R-:W-:Y:S02]  /*1a660*/  IMAD.MOV R3, RZ, RZ, -R2 ;  /* 0x000000ffff037224 */ /* 0x001fe400078e0a02 */
[----:B------:R-:W-:-:S02]  /*1a670*/  IMAD.MOV.U32 R2, RZ, RZ, R13 ;  /* 0x000000ffff027224 */ /* 0x000fc400078e000d */
[----:B-1----:R-:W-:Y:S02]  /*1a680*/  IMAD R7, R4, R3, R7 ;  /* 0x0000000304077224 */ /* 0x002fe400078e0207 */
[----:B--2---:R-:W-:-:S04]  /*1a690*/  IMAD.MOV R3, RZ, RZ, -R9 ;  /* 0x000000ffff037224 */ /* 0x004fc800078e0a09 */
[----:B---3--:R-:W-:Y:S01]  /*1a6a0*/  @P1 IMAD R7, R10, R3, R5 ;  /* 0x000000030a071224 */ /* 0x008fe200078e0205 */
[----:B------:R-:W-:Y:S01]  /*1a6b0*/  ISETP.NE.U32.AND P1, PT, RZ, UR8, PT ;  /* 0x00000008ff007c0c */ /* 0x000fe2000bf25070 */
[----:B------:R-:W-:-:S03]  /*1a6c0*/  IMAD.MOV.U32 R3, RZ, RZ, R17 ;  /* 0x000000ffff037224 */ /* 0x000fc600078e0011 */
[----:B------:R-:W-:-:S13]  /*1a6d0*/  ISETP.NE.AND.EX P1, PT, RZ, UR9, PT, P1 ;  /* 0x00000009ff007c0c */ /* 0x000fda000bf25310 */
[----:B------:R-:W-:Y:S05]  /*1a6e0*/  @!P1 BRA `(.L_x_554) ;  /* 0x0000000000289947 */ /* 0x000fea0003800000 */
[----:B------:R-:W-:Y:S02]  /*1a6f0*/  ULDC UR7, c[0x0][0x634] ;  /* 0x00018d0000077ab9 */ /* 0x000fe40000000800 */
[----:B------:R-:W-:-:S05]  /*1a700*/  IADD3 R3, P1, R13, UR7, RZ ;  /* 0x000000070d037c10 */ /* 0x000fca000ff3e0ff */
[----:B------:R-:W-:-:S04]  /*1a710*/  IMAD.X R9, RZ, RZ, R17, P1 ;  /* 0x000000ffff097224 */ /* 0x000fc800008e0611 */
[----:B------:R-:W-:-:S04]  /*1a720*/  IMAD.WIDE.U32 R4, R9, UR8, RZ ;  /* 0x0000000809047c25 */ /* 0x000fc8000f8e00ff */
[----:B------:R-:W-:-:S04]  /*1a730*/  IMAD.WIDE.U32 R4, P1, R3, UR9, R4 ;  /* 0x0000000903047c25 */ /* 0x000fc8000f820004 */
[----:B------:R-:W-:-:S04]  /*1a740*/  IMAD.WIDE.U32 R2, R3, UR8, RZ ;  /* 0x0000000803027c25 */ /* 0x000fc8000f8e00ff */
[----:B------:R-:W-:Y:S01]  /*1a750*/  IMAD.MOV.U32 R2, RZ, RZ, R5 ;  /* 0x000000ffff027224 */ /* 0x000fe200078e0005 */
[----:B------:R-:W-:Y:S01]  /*1a760*/  IADD3 RZ, P3, R3, R4, RZ ;  /* 0x0000000403ff7210 */ /* 0x000fe20007f7e0ff */
[----:B------:R-:W-:-:S04]  /*1a770*/  IMAD.X R3, RZ, RZ, RZ, P1 ;  /* 0x000000ffff037224 */ /* 0x000fc800008e06ff */
[----:B------:R-:W-:-:S08]  /*1a780*/  IMAD.WIDE.U32.X R2, R9, UR9, R2, P3 ;  /* 0x0000000909027c25 */ /* 0x000fd000098e0402 */
.L_x_554:
[--C-:B------:R-:W-:Y:S01]  /*1a790*/  SHF.R.U64 R9, R2, UR10, R3.reuse ;  /* 0x0000000a02097c19 */ /* 0x100fe20008001203 */
[----:B------:R-:W-:Y:S01]  /*1a7a0*/  ULDC.64 UR8, c[0x0][0x620] ;  /* 0x0001880000087ab9 */ /* 0x000fe20000000a00 */
[----:B------:R-:W-:Y:S01]  /*1a7b0*/  SHF.R.U32.HI R2, RZ, UR10, R3 ;  /* 0x0000000aff027c19 */ /* 0x000fe20008011603 */
[----:B------:R-:W-:Y:S01]  /*1a7c0*/  IMAD.MOV.U32 R3, RZ, RZ, R17 ;  /* 0x000000ffff037224 */ /* 0x000fe200078e0011 */
[----:B------:R-:W-:Y:S01]  /*1a7d0*/  IADD3 R11, P1, RZ, -R9, RZ ;  /* 0x80000009ff0b7210 */ /* 0x000fe20007f3e0ff */
[----:B------:R-:W-:-:S04]  /*1a7e0*/  ULDC UR7, c[0x0][0x618] ;  /* 0x0001860000077ab9 */ /* 0x000fc80000000800 */
[----:B------:R-:W-:-:S04]  /*1a7f0*/  IMAD.X R2, RZ, RZ, ~R2, P1 ;  /* 0x000000ffff027224 */ /* 0x000fc800008e0e02 */
[----:B------:R-:W-:-:S04]  /*1a800*/  IMAD R2, R2, UR8, RZ ;  /* 0x0000000802027c24 */ /* 0x000fc8000f8e02ff */
[----:B------:R-:W-:Y:S02]  /*1a810*/  IMAD R5, R11, UR9, R2 ;  /* 0x000000090b057c24 */ /* 0x000fe4000f8e0202 */
[----:B------:R-:W-:-:S04]  /*1a820*/  IMAD.MOV.U32 R2, RZ, RZ, R13 ;  /* 0x000000ffff027224 */ /* 0x000fc800078e000d */
[----:B------:R-:W-:Y:S01]  /*1a830*/  IMAD.WIDE.U32 R2, R11, UR8, R2 ;  /* 0x000000080b027c25 */ /* 0x000fe2000f8e0002 */
[----:B------:R-:W-:Y:S02]  /*1a840*/  ULDC.64 UR8, c[0x0][0x640] ;  /* 0x0001900000087ab9 */ /* 0x000fe40000000a00 */
[----:B------:R-:W-:Y:S02]  /*1a850*/  ISETP.NE.U32.AND P1, PT, RZ, UR8, PT ;  /* 0x00000008ff007c0c */ /* 0x000fe4000bf25070 */
[----:B------:R-:W-:Y:S02]  /*1a860*/  IADD3 R3, R3, R5, RZ ;  /* 0x0000000503037210 */ /* 0x000fe40007ffe0ff */
[----:B------:R-:W-:Y:S02]  /*1a870*/  ISETP.NE.AND.EX P1, PT, RZ, UR9, PT, P1 ;  /* 0x00000009ff007c0c */ /* 0x000fe4000bf25310 */
[--C-:B------:R-:W-:Y:S02]  /*1a880*/  SHF.R.U64 R10, R2, UR7, R3.reuse ;  /* 0x00000007020a7c19 */ /* 0x100fe40008001203 */
[----:B------:R-:W-:Y:S01]  /*1a890*/  SHF.R.U32.HI R3, RZ, UR7, R3 ;  /* 0x00000007ff037c19 */ /* 0x000fe20008011603 */
[----:B------:R-:W-:-:S03]  /*1a8a0*/  ULDC UR7, c[0x0][0x608] ;  /* 0x0001820000077ab9 */ /* 0x000fc60000000800 */
[--C-:B------:R-:W-:Y:S02]  /*1a8b0*/  SHF.R.U64 R12, R10, UR7, R3.reuse ;  /* 0x000000070a0c7c19 */ /* 0x100fe40008001203 */
[----:B------:R-:W-:Y:S01]  /*1a8c0*/  SHF.R.U32.HI R3, RZ, UR7, R3 ;  /* 0x00000007ff037c19 */ /* 0x000fe20008011603 */
[----:B------:R-:W-:-:S03]  /*1a8d0*/  ULDC UR7, c[0x0][0x658] ;  /* 0x0001960000077ab9 */ /* 0x000fc60000000800 */
[--C-:B------:R-:W-:Y:S02]  /*1a8e0*/  SHF.R.U64 R11, R12, UR7, R3.reuse ;  /* 0x000000070c0b7c19 */ /* 0x100fe40008001203 */
[----:B------:R-:W-:-:S03]  /*1a8f0*/  SHF.R.U32.HI R13, RZ, UR7, R3 ;  /* 0x00000007ff0d7c19 */ /* 0x000fc60008011603 */
[----:B------:R-:W-:Y:S02]  /*1a900*/  IMAD.MOV.U32 R2, RZ, RZ, R11 ;  /* 0x000000ffff027224 */ /* 0x000fe400078e000b */
[----:B------:R-:W-:Y:S01]  /*1a910*/  IMAD.MOV.U32 R3, RZ, RZ, R13 ;  /* 0x000000ffff037224 */ /* 0x000fe200078e000d */
[----:B------:R-:W-:Y:S06]  /*1a920*/  @!P1 BRA `(.L_x_555) ;  /* 0x0000000000289947 */ /* 0x000fec0003800000 */
        /* <DEDUP_REMOVED lines=10> */
.L_x_555:
[----:B------:R-:W-:Y:S01]  /*1a9d0*/  ULDC UR7, c[0x0][0x648] ;  /* 0x0001920000077ab9 */ /* 0x000fe20000000800 */
[----:B------:R-:W-:Y:S01]  /*1a9e0*/  LOP3.LUT R12, R12, UR6, RZ, 0xc0, !PT ;  /* 0x000000060c0c7c12 */ /* 0x000fe2000f8ec0ff */
[----:B------:R-:W-:Y:S01]  /*1a9f0*/  UISETP.NE.AND UP0, UPT, UR45, URZ, UPT ;  /* 0x0000003f2d00728c */ /* 0x000fe2000bf05270 */
[----:B------:R-:W-:Y:S01]  /*1aa00*/  SHF.R.U64 R3, R2, UR7, R3 ;  /* 0x0000000702037c19 */ /* 0x000fe20008001203 */
[----:B------:R-:W-:Y:S01]  /*1aa10*/  ULDC UR7, c[0x0][0x638] ;  /* 0x00018e0000077ab9 */ /* 0x000fe20000000800 */
[----:B------:R-:W-:-:S03]  /*1aa20*/  LOP3.LUT R4, R10, UR4, RZ, 0xc0, !PT ;  /* 0x000000040a047c12 */ /* 0x000fc6000f8ec0ff */
[----:B------:R-:W-:Y:S01]  /*1aa30*/  IMAD.MOV R2, RZ, RZ, -R3 ;  /* 0x000000ffff027224 */ /* 0x000fe200078e0a03 */
[----:B------:R-:W-:Y:S01]  /*1aa40*/  PLOP3.LUT P1, PT, PT, PT, UP0, 0x40, 0x0 ;  /* 0x000000000000781c */ /* 0x000fe20003f2e808 */
[----:B------:R-:W-:Y:S01]  /*1aa50*/  IMAD R12, R3, UR5, R12 ;  /* 0x00000005030c7c24 */ /* 0x000fe2000f8e020c */
[----:B------:R-:W-:Y:S01]  /*1aa60*/  PLOP3.LUT P3, PT, PT, PT, UP0, 0x40, 0x0 ;  /* 0x000000000000781c */ /* 0x000fe20003f6e808 */
[----:B------:R-:W-:Y:S01]  /*1aa70*/  IMAD R11, R2, UR7, R11 ;  /* 0x00000007020b7c24 */ /* 0x000fe2000f8e020b */
[----:B------:R-:W-:Y:S02]  /*1aa80*/  ULDC UR7, c[0x0][0x610] ;  /* 0x0001840000077ab9 */ /* 0x000fe40000000800 */
[----:B------:R-:W-:Y:S01]  /*1aa90*/  IMAD R7, R12, UR7, R7 ;  /* 0x000000070c077c24 */ /* 0x000fe2000f8e0207 */
[----:B------:R-:W-:Y:S02]  /*1aaa0*/  ULDC UR7, c[0x0][0x600] ;  /* 0x0001800000077ab9 */ /* 0x000fe40000000800 */
[----:B------:R-:W-:-:S05]  /*1aab0*/  IMAD R4, R11, UR7, R4 ;  /* 0x000000070b047c24 */ /* 0x000fca000f8e0204 */
[----:B------:R-:W-:Y:S02]  /*1aac0*/  SEL R2, R4, R7, P1 ;  /* 0x0000000704027207 */ /* 0x000fe40000800000 */
[----:B------:R-:W-:Y:S01]  /*1aad0*/  SEL R3, R7, R4, P3 ;  /* 0x0000000407037207 */ /* 0x000fe20001800000 */
[----:B------:R-:W-:-:S07]  /*1aae0*/  IMAD.MOV.U32 R4, RZ, RZ, 0x1 ;  /* 0x00000001ff047424 */ /* 0x000fce00078e00ff */
.L_x_553:
[----:B------:R-:W-:Y:S05]  /*1aaf0*/  BSYNC B1 ;  /* 0x0000000000017941 */ /* 0x000fea0003800000 */
.L_x_552:
[----:B------:R-:W-:-:S13]  /*1ab00*/  LOP3.LUT P1, RZ, R4, 0xff, RZ, 0xc0, !PT ;  /* 0x000000ff04ff7812 */ /* 0x000fda000782c0ff */
[----:B------:R-:W-:Y:S05]  /*1ab10*/  @P1 BRA `(.L_x_556) ;  /* 0xfffffff4002c1947 */ /* 0x000fea000383ffff */
[----:B------:R-:W-:Y:S05]  /*1ab20*/  BSYNC B0 ;  /* 0x0000000000007941 */ /* 0x000fea0003800000 */
.L_x_544:
[----:B------:R-:W-:-:S03]  /*1ab30*/  UMOV UR7, 0xffffffff ;  /* 0xffffffff00077882 */ /* 0x000fc60000000000 */
[----:B------:R-:W-:Y:S05]  /*1ab40*/  BRA.DIV UR7, `(.L_x_557) ;  /* 0x0000000607407947 */ /* 0x000fea000b800000 */
[----:B------:R-:W-:-:S13]  /*1ab50*/  ELECT P6, URZ, PT ;  /* 0x00000000003f782f */ /* 0x000fda00038c0000 */
.L_x_572:
[----:B------:R-:W-:Y:S04]  /*1ab60*/  BSSY B0, `(.L_x_558) ;  /* 0x0000035000007945 */ /* 0x000fe80003800000 */
[----:B------:R-:W-:Y:S05]  /*1ab70*/  @!P6 BRA `(.L_x_559) ;  /* 0x0000000000cce947 */ /* 0x000fea0003800000 */
[----:B------:R-:W-:-:S04]  /*1ab80*/  ULOP3.LUT UR7, UR40, 0x2, URZ, 0xfc, !UPT ;  /* 0x0000000228077892 */ /* 0x000fc8000f8efc3f */
[----:B------:R-:W-:-:S06]  /*1ab90*/  UISETP.NE.AND UP0, UPT, UR7, 0x3, UPT ;  /* 0x000000030700788c */ /* 0x000fcc000bf05270 */
[----:B------:R-:W-:-:S13]  /*1aba0*/  PLOP3.LUT P0, PT, PT, PT, UP0, 0x80, 0x0 ;  /* 0x000000000000781c */ /* 0x000fda0003f0f008 */
[----:B------:R-:W-:Y:S05]  /*1abb0*/  @!P0 BRA `(.L_x_560) ;  /* 0x0000000000048947 */ /* 0x000fea0003800000 */
[----:B------:R-:W-:Y:S01]  /*1abc0*/  BPT.TRAP 0x1 ;  /* 0x000000040000795c */ /* 0x000fe20000300000 */
.L_x_560:
[----:B------:R-:W0:Y:S01]  /*1abd0*/  S2R R3, SR_CgaCtaId ;  /* 0x0000000000037919 */ /* 0x000e220000008800 */
[----:B------:R-:W-:-:S04]  /*1abe0*/  MOV R2, 0x400 ;  /* 0x0000040000027802 */ /* 0x000fc80000000f00 */
[----:B0-----:R-:W-:Y:S02]  /*1abf0*/  LEA R3, R3, R2, 0x18 ;  /* 0x0000000203037211 */ /* 0x001fe400078ec0ff */
[----:B------:R-:W-:-:S03]  /*1ac00*/  SHF.L.U32 R2, R0, 0x1f, RZ ;  /* 0x0000001f00027819 */ /* 0x000fc600000006ff */
[----:B------:R-:W-:-:S04]  /*1ac10*/  VIADD R3, R3, 0x28 ;  /* 0x0000002803037836 */ /* 0x000fc80000000000 */
[----:B------:R-:W-:-:S04]  /*1ac20*/  IMAD R5, R6, 0x8, R3 ;  /* 0x0000000806057824 */ /* 0x000fc800078e0203 */
[----:B------:R-:W0:Y:S02]  /*1ac30*/  SYNCS.PHASECHK.TRANS64.TRYWAIT P0, [R5+URZ], R2 ;  /* 0x00000002050075a7 */ /* 0x000e24000800017f */
[----:B0-----:R-:W-:Y:S05]  /*1ac40*/  @!P0 BRA `(.L_x_561) ;  /* 0x0000000400208947 */ /* 0x001fea0003800000 */
.L_x_573:
[----:B------:R-:W-:-:S05]  /*1ac50*/  VIADD R6, R6, 0x1 ;  /* 0x0000000106067836 */ /* 0x000fca0000000000 */
[----:B------:R-:W-:-:S04]  /*1ac60*/  ISETP.NE.AND P0, PT, R6, 0x5, PT ;  /* 0x000000050600780c */ /* 0x000fc80003f05270 */
[----:B0-----:R-:W-:Y:S02]  /*1ac70*/  SEL R5, RZ, 0x1, P0 ;  /* 0x00000001ff057807 */ /* 0x001fe40000000000 */
[----:B------:R-:W-:Y:S02]  /*1ac80*/  SEL R6, R6, RZ, P0 ;  /* 0x000000ff06067207 */ /* 0x000fe40000000000 */
[----:B------:R-:W-:Y:S02]  /*1ac90*/  LOP3.LUT R5, R0, R5, RZ, 0x3c, !PT ;  /* 0x0000000500057212 */ /* 0x000fe400078e3cff */
[----:B------:R-:W-:Y:S02]  /*1aca0*/  LEA R7, R6, R3, 0x3 ;  /* 0x0000000306077211 */ /* 0x000fe400078e18ff */
[----:B------:R-:W-:-:S04]  /*1acb0*/  SHF.L.U32 R0, R5, 0x1f, RZ ;  /* 0x0000001f05007819 */ /* 0x000fc800000006ff */
[----:B------:R-:W0:Y:S02]  /*1acc0*/  SYNCS.PHASECHK.TRANS64.TRYWAIT P0, [R7+URZ], R0 ;  /* 0x00000000070075a7 */ /* 0x000e24000800017f */
[----:B0-----:R-:W-:Y:S05]  /*1acd0*/  @!P0 BRA `(.L_x_562) ;  /* 0x0000000400108947 */ /* 0x001fea0003800000 */
.L_x_574:
[----:B0-----:R-:W-:-:S05]  /*1ace0*/  VIADD R0, R6, 0x1 ;  /* 0x0000000106007836 */ /* 0x001fca0000000000 */
[----:B------:R-:W-:-:S04]  /*1acf0*/  ISETP.NE.AND P0, PT, R0, 0x5, PT ;  /* 0x000000050000780c */ /* 0x000fc80003f05270 */
[----:B------:R-:W-:Y:S02]  /*1ad00*/  SEL R2, RZ, 0x1, P0 ;  /* 0x00000001ff027807 */ /* 0x000fe40000000000 */
[----:B------:R-:W-:Y:S02]  /*1ad10*/  SEL R4, R0, RZ, P0 ;  /* 0x000000ff00047207 */ /* 0x000fe40000000000 */
[----:B------:R-:W-:-:S03]  /*1ad20*/  LOP3.LUT R5, R5, R2, RZ, 0x3c, !PT ;  /* 0x0000000205057212 */ /* 0x000fc600078e3cff */
[----:B------:R-:W-:Y:S01]  /*1ad30*/  IMAD R7, R4, 0x8, R3 ;  /* 0x0000000804077824 */ /* 0x000fe200078e0203 */
[----:B------:R-:W-:-:S04]  /*1ad40*/  SHF.L.U32 R0, R5, 0x1f, RZ ;  /* 0x0000001f05007819 */ /* 0x000fc800000006ff */
[----:B------:R-:W0:Y:S02]  /*1ad50*/  SYNCS.PHASECHK.TRANS64.TRYWAIT P0, [R7+URZ], R0 ;  /* 0x00000000070075a7 */ /* 0x000e24000800017f */
[----:B0-----:R-:W-:Y:S05]  /*1ad60*/  @!P0 BRA `(.L_x_563) ;  /* 0x0000000400008947 */ /* 0x001fea0003800000 */
.L_x_575:
        /* <DEDUP_REMOVED lines=9> */
.L_x_576:
[----:B0-----:R-:W-:-:S05]  /*1ae00*/  VIADD R0, R4, 0x1 ;  /* 0x0000000104007836 */ /* 0x001fca0000000000 */
[----:B------:R-:W-:-:S04]  /*1ae10*/  ISETP.NE.AND P0, PT, R0, 0x5, PT ;  /* 0x000000050000780c */ /* 0x000fc80003f05270 */
[----:B------:R-:W-:Y:S02]  /*1ae20*/  SEL R2, RZ, 0x1, P0 ;  /* 0x00000001ff027807 */ /* 0x000fe40000000000 */
[----:B------:R-:W-:Y:S02]  /*1ae30*/  SEL R0, R0, RZ, P0 ;  /* 0x000000ff00007207 */ /* 0x000fe40000000000 */
[----:B------:R-:W-:-:S03]  /*1ae40*/  LOP3.LUT R2, R5, R2, RZ, 0x3c, !PT ;  /* 0x0000000205027212 */ /* 0x000fc600078e3cff */
[----:B------:R-:W-:Y:S01]  /*1ae50*/  IMAD R3, R0, 0x8, R3 ;  /* 0x0000000800037824 */ /* 0x000fe200078e0203 */
[----:B------:R-:W-:-:S07]  /*1ae60*/  SHF.L.U32 R0, R2, 0x1f, RZ ;  /* 0x0000001f02007819 */ /* 0x000fce00000006ff */
.L_x_565:
[----:B0-----:R0:W1:Y:S02]  /*1ae70*/  SYNCS.PHASECHK.TRANS64.TRYWAIT P0, [R3+URZ], R0 ;  /* 0x00000000030075a7 */ /* 0x001064000800017f */
[----:B-1----:R-:W-:Y:S05]  /*1ae80*/  @!P0 NANOSLEEP.SYNCS 0x989680 ;  /* 0x009896800000895d */ /* 0x002fea0003900000 */
[----:B------:R-:W1:Y:S02]  /*1ae90*/  @!P0 SYNCS.PHASECHK.TRANS64 P0, [R3+URZ], R0 ;  /* 0x00000000030085a7 */ /* 0x000e64000800007f */
[----:B-1----:R-:W-:Y:S05]  /*1aea0*/  @!P0 BRA `(.L_x_565) ;  /* 0xfffffffc00f08947 */ /* 0x002fea000383ffff */
.L_x_559:
[----:B------:R-:W-:Y:S05]  /*1aeb0*/  BSYNC B0 ;  /* 0x0000000000007941 */ /* 0x000fea0003800000 */
.L_x_558:
[----:B------:R-:W-:Y:S05]  /*1aec0*/  EXIT ;  /* 0x000000000000794d */ /* 0x000fea0003800000 */
.L_x_17:
[----:B-1----:R1:W4:Y:S02]  /*1aed0*/  SYNCS.PHASECHK.TRANS64.TRYWAIT P1, [R3+URZ], R0 ;  /* 0x00000000030075a7 */ /* 0x002324000802017f */
[----:B----4-:R-:W-:Y:S05]  /*1aee0*/  @!P1 NANOSLEEP.SYNCS 0x989680 ;  /* 0x009896800000995d */ /* 0x010fea0003900000 */
[----:B------:R-:W4:Y:S02]  /*1aef0*/  @!P1 SYNCS.PHASECHK.TRANS64 P1, [R3+URZ], R0 ;  /* 0x00000000030095a7 */ /* 0x000f24000802007f */
[----:B----4-:R-:W-:Y:S05]  /*1af00*/  @!P1 BRA `(.L_x_17) ;  /* 0xfffffffc00f09947 */ /* 0x010fea000383ffff */
[----:B------:R-:W-:Y:S05]  /*1af10*/  BRA `(.L_x_16) ;  /* 0xfffffe6400447947 */ /* 0x000fea000383ffff */
.L_x_22:
[----:B-1----:R-:W-:-:S04]  /*1af20*/  IMAD.U32 R5, RZ, RZ, UR8 ;  /* 0x00000008ff057e24 */ /* 0x002fc8000f8e00ff */
[----:B------:R1:W2:Y:S03]  /*1af30*/  SYNCS.PHASECHK.TRANS64.TRYWAIT P1, [R5+URZ], R4 ;  /* 0x00000004050075a7 */ /* 0x0002a6000802017f */
[----:B--2---:R-:W-:Y:S05]  /*1af40*/  @!P1 NANOSLEEP.SYNCS 0x989680 ;  /* 0x009896800000995d */ /* 0x004fea0003900000 */
[----:B------:R-:W2:Y:S02]  /*1af50*/  @!P1 SYNCS.PHASECHK.TRANS64 P1, [R5+URZ], R4 ;  /* 0x00000004050095a7 */ /* 0x000ea4000802007f */
[----:B--2---:R-:W-:Y:S05]  /*1af60*/  @!P1 BRA `(.L_x_22) ;  /* 0xfffffffc00ec9947 */ /* 0x004fea000383ffff */
[----:B------:R-:W-:Y:S05]  /*1af70*/  BRA `(.L_x_21) ;  /* 0xfffffe9800c07947 */ /* 0x000fea000383ffff */
.L_x_545:
[----:B------:R-:W-:Y:S01]  /*1af80*/  BSSY B1, `(.L_x_566) ;  /* 0x0000006000017945 */ /* 0x000fe20003800000 */
[----:B------:R-:W-:-:S07]  /*1af90*/  IMAD.MOV.U32 R15, RZ, RZ, -0x1 ;  /* 0xffffffffff0f7424 */ /* 0x000fce00078e00ff */
[----:B------:R-:W-:Y:S05]  /*1afa0*/  WARPSYNC.COLLECTIVE R15, `(.L_x_567) ;  /* 0x000000000f0c7348 */ /* 0x000fea0003c00000 */
[----:B------:R-:W-:Y:S02]  /*1afb0*/  ELECT P6, UR62, PT ;  /* 0x00000000003e782f */ /* 0x000fe400038c0000 */
[----:B------:R-:W-:Y:S01]  /*1afc0*/  MOV R14, UR62 ;  /* 0x0000003e000e7c02 */ /* 0x000fe20008000f00 */
[----:B------:R-:W-:Y:S10]  /*1afd0*/  ENDCOLLECTIVE ;  /* 0x000000000000791b */ /* 0x000ff40003800000 */
.L_x_567:
[----:B------:R-:W-:Y:S05]  /*1afe0*/  BSYNC B1 ;  /* 0x0000000000017941 */ /* 0x000fea0003800000 */
.L_x_566:
[----:B------:R-:W-:Y:S05]  /*1aff0*/  BRA `(.L_x_568) ;  /* 0xfffffff000007947 */ /* 0x000fea000383ffff */
.L_x_548:
[----:B0-----:R0:W1:Y:S02]  /*1b000*/  SYNCS.PHASECHK.TRANS64.TRYWAIT P1, [R10+URZ+0x28], R5 ;  /* 0x000028050a0075a7 */ /* 0x001064000802017f */
[----:B-1----:R-:W-:Y:S05]  /*1b010*/  @!P1 NANOSLEEP.SYNCS 0x989680 ;  /* 0x009896800000995d */ /* 0x002fea0003900000 */
[----:B------:R-:W1:Y:S02]  /*1b020*/  @!P1 SYNCS.PHASECHK.TRANS64 P1, [R10+URZ+0x28], R5 ;  /* 0x000028050a0095a7 */ /* 0x000e64000802007f */
[----:B-1----:R-:W-:Y:S05]  /*1b030*/  @!P1 BRA `(.L_x_548) ;  /* 0xfffffffc00f09947 */ /* 0x002fea000383ffff */
[----:B------:R-:W-:Y:S05]  /*1b040*/  BRA `(.L_x_569) ;  /* 0xfffffff000347947 */ /* 0x000fea000383ffff */
.L_x_557:
[----:B------:R-:W-:Y:S01]  /*1b050*/  BSSY B0, `(.L_x_570) ;  /* 0x0000006000007945 */ /* 0x000fe20003800000 */
[----:B------:R-:W-:-:S07]  /*1b060*/  IMAD.MOV.U32 R15, RZ, RZ, -0x1 ;  /* 0xffffffffff0f7424 */ /* 0x000fce00078e00ff */
[----:B------:R-:W-:Y:S05]  /*1b070*/  WARPSYNC.COLLECTIVE R15, `(.L_x_571) ;  /* 0x000000000f0c7348 */ /* 0x000fea0003c00000 */
[----:B------:R-:W-:Y:S02]  /*1b080*/  ELECT P6, UR62, PT ;  /* 0x00000000003e782f */ /* 0x000fe400038c0000 */
[----:B------:R-:W-:Y:S01]  /*1b090*/  MOV R14, UR62 ;  /* 0x0000003e000e7c02 */ /* 0x000fe20008000f00 */
[----:B------:R-:W-:Y:S10]  /*1b0a0*/  ENDCOLLECTIVE ;  /* 0x000000000000791b */ /* 0x000ff40003800000 */
.L_x_571:
[----:B------:R-:W-:Y:S05]  /*1b0b0*/  BSYNC B0 ;  /* 0x0000000000007941 */ /* 0x000fea0003800000 */
.L_x_570:
[----:B------:R-:W-:Y:S05]  /*1b0c0*/  BRA `(.L_x_572) ;  /* 0xfffffff800a47947 */ /* 0x000fea000383ffff */
.L_x_561:
[----:B0-----:R0:W1:Y:S02]  /*1b0d0*/  SYNCS.PHASECHK.TRANS64.TRYWAIT P0, [R5+URZ], R2 ;  /* 0x00000002050075a7 */ /* 0x001064000800017f */
[----:B-1----:R-:W-:Y:S05]  /*1b0e0*/  @!P0 NANOSLEEP.SYNCS 0x989680 ;  /* 0x009896800000895d */ /* 0x002fea0003900000 */
[----:B------:R-:W1:Y:S02]  /*1b0f0*/  @!P0 SYNCS.PHASECHK.TRANS64 P0, [R5+URZ], R2 ;  /* 0x00000002050085a7 */ /* 0x000e64000800007f */
[----:B-1----:R-:W-:Y:S05]  /*1b100*/  @!P0 BRA `(.L_x_561) ;  /* 0xfffffffc00f08947 */ /* 0x002fea000383ffff */
[----:B------:R-:W-:Y:S05]  /*1b110*/  BRA `(.L_x_573) ;  /* 0xfffffff800cc7947 */ /* 0x000fea000383ffff */
.L_x_562:
[----:B0-----:R0:W1:Y:S02]  /*1b120*/  SYNCS.PHASECHK.TRANS64.TRYWAIT P0, [R7+URZ], R0 ;  /* 0x00000000070075a7 */ /* 0x001064000800017f */
[----:B-1----:R-:W-:Y:S05]  /*1b130*/  @!P0 NANOSLEEP.SYNCS 0x989680 ;  /* 0x009896800000895d */ /* 0x002fea0003900000 */
[----:B------:R-:W1:Y:S02]  /*1b140*/  @!P0 SYNCS.PHASECHK.TRANS64 P0, [R7+URZ], R0 ;  /* 0x00000000070085a7 */ /* 0x000e64000800007f */
[----:B-1----:R-:W-:Y:S05]  /*1b150*/  @!P0 BRA `(.L_x_562) ;  /* 0xfffffffc00f08947 */ /* 0x002fea000383ffff */
[----:B------:R-:W-:Y:S05]  /*1b160*/  BRA `(.L_x_574) ;  /* 0xfffffff800dc7947 */ /* 0x000fea000383ffff */
.L_x_563:
[----:B0-----:R0:W1:Y:S02]  /*1b170*/  SYNCS.PHASECHK.TRANS64.TRYWAIT P0, [R7+URZ], R0 ;  /* 0x00000000070075a7 */ /* 0x001064000800017f */
[----:B-1----:R-:W-:Y:S05]  /*1b180*/  @!P0 NANOSLEEP.SYNCS 0x989680 ;  /* 0x009896800000895d */ /* 0x002fea0003900000 */
[----:B------:R-:W1:Y:S02]  /*1b190*/  @!P0 SYNCS.PHASECHK.TRANS64 P0, [R7+URZ], R0 ;  /* 0x00000000070085a7 */ /* 0x000e64000800007f */
[----:B-1----:R-:W-:Y:S05]  /*1b1a0*/  @!P0 BRA `(.L_x_563) ;  /* 0xfffffffc00f08947 */ /* 0x002fea000383ffff */
[----:B------:R-:W-:Y:S05]  /*1b1b0*/  BRA `(.L_x_575) ;  /* 0xfffffff800ec7947 */ /* 0x000fea000383ffff */
.L_x_564:
[----:B0-----:R0:W1:Y:S02]  /*1b1c0*/  SYNCS.PHASECHK.TRANS64.TRYWAIT P0, [R7+URZ], R0 ;  /* 0x00000000070075a7 */ /* 0x001064000800017f */
[----:B-1----:R-:W-:Y:S05]  /*1b1d0*/  @!P0 NANOSLEEP.SYNCS 0x989680 ;  /* 0x009896800000895d */ /* 0x002fea0003900000 */
[----:B------:R-:W1:Y:S02]  /*1b1e0*/  @!P0 SYNCS.PHASECHK.TRANS64 P0, [R7+URZ], R0 ;  /* 0x00000000070085a7 */ /* 0x000e64000800007f */
[----:B-1----:R-:W-:Y:S05]  /*1b1f0*/  @!P0 BRA `(.L_x_564) ;  /* 0xfffffffc00f08947 */ /* 0x002fea000383ffff */
[----:B------:R-:W-:Y:S05]  /*1b200*/  BRA `(.L_x_576) ;  /* 0xfffffff800fc7947 */ /* 0x000fea000383ffff */
.L_x_577:
[----:B------:R-:W-:-:S00]  /*1b210*/  BRA `(.L_x_577) ;  /* 0xfffffffc00fc7947 */ /* 0x000fc0000383ffff */
[----:B------:R-:W-:-:S00]  /*1b220*/  NOP ;  /* 0x0000000000007918 */ /* 0x000fc00000000000 */
        /* <DEDUP_REMOVED lines=13> */
.L_x_578:


//--------------------- .nv.global.init           --------------------------
	.section	.nv.global.init,"aw",@progbits
.nv.global.init:
	.type		$str$22,@object
	.size		$str$22,($str$23 - $str$22)
$str$22:
        /*0000*/ 	.byte	0x6b, 0x5f, 0x74, 0x69, 0x6c, 0x65, 0x5f, 0x63, 0x6f, 0x75, 0x6e, 0x74, 0x20, 0x3e, 0x3d, 0x20
        /*0010*/ 	.byte	0x31, 0x00
	.type		$str$23,@object
	.size		$str$23,(__unnamed_1 - $str$23)
$str$23:
        /*0012*/ 	.byte	0x2f, 0x74, 0x6d, 0x70, 0x2f, 0x63, 0x75, 0x74, 0x6c, 0x61, 0x73, 0x73, 0x5f, 0x73, 0x77, 0x65
        /*0022*/ 	.byte	0x65, 0x70, 0x5f, 0x73, 0x72, 0x63, 0x2f, 0x69, 0x6e, 0x63, 0x6c, 0x75, 0x64, 0x65, 0x2f, 0x63
        /*0032*/ 	.byte	0x75, 0x74, 0x6c, 0x61, 0x73, 0x73, 0x2f, 0x67, 0x65, 0x6d, 0x6d, 0x2f, 0x63, 0x6f, 0x6c, 0x6c
        /*0042*/ 	.byte	0x65, 0x63, 0x74, 0x69, 0x76, 0x65, 0x2f, 0x73, 0x6d, 0x39, 0x30, 0x5f, 0x6d, 0x6d, 0x61, 0x5f
        /*0052*/ 	.byte	0x74, 0x6d, 0x61, 0x5f, 0x67, 0x6d, 0x6d, 0x61, 0x5f, 0x73, 0x73, 0x5f, 0x77, 0x61, 0x72, 0x70
        /*0062*/ 	.byte	0x73, 0x70, 0x65, 0x63, 0x69, 0x61, 0x6c, 0x69, 0x7a, 0x65, 0x64, 0x2e, 0x68, 0x70, 0x70, 0x00
	.type		__unnamed_1,@object
	.size		__unnamed_1,(.L_0 - __unnamed_1)
__unnamed_1:
        /* <DEDUP_REMOVED lines=178> */
        /*0b92*/ 	.byte	0x5d, 0x00
.L_0:


//--------------------- .nv.shared._ZN7cutlass13device_kernelINS_4gemm6kernel13GemmUniversalIN4cute5tupleIJiiiiEEENS1_10collective13CollectiveMmaINS1_34MainloopSm90TmaGmmaWarpSpecializedILi5ENS5_IJNS4_1CILi1EEESB_SB_EEENS1_35KernelTmaWarpSpecializedCooperativeEEENS5_IJNSA_ILi256EEESF_NSA_ILi32EEEEEENS_10tfloat32_tENS5_IJlSB_lEEESI_SJ_NS4_8TiledMMAINS4_8MMA_AtomIJNS4_4SM904GMMA30MMA_64x256x8_F32TF32TF32_SS_TNILNSN_7ScaleInE1ELSP_1EEEEEENS4_6LayoutINS5_IJNSA_ILi2EEESB_SB_EEENS5_IJSB_NSA_ILi0EEESV_EEEEENS5_IJNS4_10UnderscoreESY_SY_EEEEENS4_13SM90_TMA_LOADENS4_14ComposedLayoutINS4_7SwizzleILi3ELi4ELi3EEENS4_18smem_ptr_flag_bitsILi32EEENSS_INS5_IJNSA_ILi8EEESG_EEENS5_IJSG_SB_EEEEEEEvNS4_8identityES11_S1B_vS1C_EENS_8epilogue10collective6detail29Sm90TmaWarpSpecializedAdapterINS1F_15DefaultEpilogueISI_SJ_SJ_NS1E_6thread17LinearCombinationISI_Li1EffLNS1J_9ScaleType4KindE0ELNS_15FloatRoundStyleE2ESI_EENS1_15EpilogueDefaultEEEEEvvEEEEvNT_6ParamsE --------------------------
	.section	.nv.shared._ZN7cutlass13device_kernelINS_4gemm6kernel13GemmUniversalIN4cute5tupleIJiiiiEEENS1_10collective13CollectiveMmaINS1_34MainloopSm90TmaGmmaWarpSpecializedILi5ENS5_IJNS4_1CILi1EEESB_SB_EEENS1_35KernelTmaWarpSpecializedCooperativeEEENS5_IJNSA_ILi256EEESF_NSA_ILi32EEEEEENS_10tfloat32_tENS5_IJlSB_lEEESI_SJ_NS4_8TiledMMAINS4_8MMA_AtomIJNS4_4SM904GMMA30MMA_64x256x8_F32TF32TF32_SS_TNILNSN_7ScaleInE1ELSP_1EEEEEENS4_6LayoutINS5_IJNSA_ILi2EEESB_SB_EEENS5_IJSB_NSA_ILi0EEESV_EEEEENS5_IJNS4_10UnderscoreESY_SY_EEEEENS4_13SM90_TMA_LOADENS4_14ComposedLayoutINS4_7SwizzleILi3ELi4ELi3EEENS4_18smem_ptr_flag_bitsILi32EEENSS_INS5_IJNSA_ILi8EEESG_EEENS5_IJSG_SB_EEEEEEEvNS4_8identityES11_S1B_vS1C_EENS_8epilogue10collective6detail29Sm90TmaWarpSpecializedAdapterINS1F_15DefaultEpilogueISI_SJ_SJ_NS1E_6thread17LinearCombinationISI_Li1EffLNS1J_9ScaleType4KindE0ELNS_15FloatRoundStyleE2ESI_EENS1_15EpilogueDefaultEEEEEvvEEEEvNT_6ParamsE,"aw",@nobits
	.sectionflags	@""
	.align	16
	.zero		1024


//--------------------- .nv.shared.reserved.0     --------------------------
	.section	.nv.shared.reserved.0,"aw",@nobits
	.weak		__nv_reservedSMEM_offset_0_alias
	.size		__nv_reservedSMEM_offset_0_alias, 0, 0
	.other		__nv_reservedSMEM_offset_0_alias,@"STO_CUDA_RESERVED_SHARED STV_DEFAULT"
__nv_reservedSMEM_offset_0_alias:
	.zero		0


//--------------------- .nv.global                --------------------------
	.section	.nv.global,"aw",@nobits
.nv.global:
	.type		_ZN40_INTERNAL_8870291b_4_k_cu_5c65b307_266664cute1_E,@object
	.size		_ZN40_INTERNAL_8870291b_4_k_cu_5c65b307_266664cute1_E,(_ZN40_INTERNAL_8870291b_4_k_cu_5c65b307_266664cuda3std3__45__cpo6cbeginE - _ZN40_INTERNAL_8870291b_4_k_cu_5c65b307_266664cute1_E)
_ZN40_INTERNAL_8870291b_4_k_cu_5c65b307_266664cute1_E:
	.zero		1
	.type		_ZN40_INTERNAL_8870291b_4_k_cu_5c65b307_266664cuda3std3__45__cpo6cbeginE,@object
	.size		_ZN40_INTERNAL_8870291b_4_k_cu_5c65b307_266664cuda3std3__45__cpo6cbeginE,(_ZN40_INTERNAL_8870291b_4_k_cu_5c65b307_266664cuda3std3__48in_placeE - _ZN40_INTERNAL_8870291b_4_k_cu_5c65b307_266664cuda3std3__45__cpo6cbeginE)
_ZN40_INTERNAL_8870291b_4_k_cu_5c65b307_266664cuda3std3__45__cpo6cbeginE:
	.zero		1
	.type		_ZN40_INTERNAL_8870291b_4_k_cu_5c65b307_266664cuda3std3__48in_placeE,@object
	.size		_ZN40_INTERNAL_8870291b_4_k_cu_5c65b307_266664cuda3std3__48in_placeE,(_ZN40_INTERNAL_8870291b_4_k_cu_5c65b307_266664cuda3std6ranges3__45__cpo9iter_moveE - _ZN40_INTERNAL_8870291b_4_k_cu_5c65b307_266664cuda3std3__48in_placeE)
_ZN40_INTERNAL_8870291b_4_k_cu_5c65b307_266664cuda3std3__48in_placeE:
	.zero		1
	.type		_ZN40_INTERNAL_8870291b_4_k_cu_5c65b307_266664cuda3std6ranges3__45__cpo9iter_moveE,@object
	.size		_ZN40_INTERNAL_8870291b_4_k_cu_5c65b307_266664cuda3std6ranges3__45__cpo9iter_moveE,(_ZN40_INTERNAL_8870291b_4_k_cu_5c65b307_266664cuda3std3__45__cpo5beginE - _ZN40_INTERNAL_8870291b_4_k_cu_5c65b307_266664cuda3std6ranges3__45__cpo9iter_moveE)
_ZN40_INTERNAL_8870291b_4_k_cu_5c65b307_266664cuda3std6ranges3__45__cpo9iter_moveE:
	.zero		1
	.type		_ZN40_INTERNAL_8870291b_4_k_cu_5c65b307_266664cuda3std3__45__cpo5beginE,@object
	.size		_ZN40_INTERNAL_8870291b_4_k_cu_5c65b307_266664cuda3std3__45__cpo5beginE,(_ZN40_INTERNAL_8870291b_4_k_cu_5c65b307_266664cuda3std3__442_GLOBAL__N__8870291b_4_k_cu_5c65b307_266666ignoreE - _ZN40_INTERNAL_8870291b_4_k_cu_5c65b307_266664cuda3std3__45__cpo5beginE)
_ZN40_INTERNAL_8870291b_4_k_cu_5c65b307_266664cuda3std3__45__cpo5beginE:
	.zero		1
	.type		_ZN40_INTERNAL_8870291b_4_k_cu_5c65b307_266664cuda3std3__442_GLOBAL__N__8870291b_4_k_cu_5c65b307_266666ignoreE,@object
	.size		_ZN40_INTERNAL_8870291b_4_k_cu_5c65b307_266664cuda3std3__442_GLOBAL__N__8870291b_4_k_cu_5c65b307_266666ignoreE,(_ZN40_INTERNAL_8870291b_4_k_cu_5c65b307_266664cute7productE - _ZN40_INTERNAL_8870291b_4_k_cu_5c65b307_266664cuda3std3__442_GLOBAL__N__8870291b_4_k_cu_5c65b307_266666ignoreE)
_ZN40_INTERNAL_8870291b_4_k_cu_5c65b307_266664cuda3std3__442_GLOBAL__N__8870291b_4_k_cu_5c65b307_266666ignoreE:
	.zero		1
	.type		_ZN40_INTERNAL_8870291b_4_k_cu_5c65b307_266664cute7productE,@object
	.size		_ZN40_INTERNAL_8870291b_4_k_cu_5c65b307_266664cute7productE,(_ZN40_INTERNAL_8870291b_4_k_cu_5c65b307_266664cuda3std3__45__cpo3endE - _ZN40_INTERNAL_8870291b_4_k_cu_5c65b307_266664cute7productE)
_ZN40_INTERNAL_8870291b_4_k_cu_5c65b307_266664cute7productE:
	.zero		1
	.type		_ZN40_INTERNAL_8870291b_4_k_cu_5c65b307_266664cuda3std3__45__cpo3endE,@object
	.size		_ZN40_INTERNAL_8870291b_4_k_cu_5c65b307_266664cuda3std3__45__cpo3endE,(_ZN40_INTERNAL_8870291b_4_k_cu_5c65b307_266664cuda3std3__419piecewise_constructE - _ZN40_INTERNAL_8870291b_4_k_cu_5c65b307_266664cuda3std3__45__cpo3endE)
_ZN40_INTERNAL_8870291b_4_k_cu_5c65b307_266664cuda3std3__45__cpo3endE:
	.zero		1
	.type		_ZN40_INTERNAL_8870291b_4_k_cu_5c65b307_266664cuda3std3__419piecewise_constructE,@object
	.size		_ZN40_INTERNAL_8870291b_4_k_cu_5c65b307_266664cuda3std3__419piecewise_constructE,(_ZN40_INTERNAL_8870291b_4_k_cu_5c65b307_266664cuda3std3__45__cpo4cendE - _ZN40_INTERNAL_8870291b_4_k_cu_5c65b307_266664cuda3std3__419piecewise_constructE)
_ZN40_INTERNAL_8870291b_4_k_cu_5c65b307_266664cuda3std3__419piecewise_constructE:
	.zero		1
	.type		_ZN40_INTERNAL_8870291b_4_k_cu_5c65b307_266664cuda3std3__45__cpo4cendE,@object
	.size		_ZN40_INTERNAL_8870291b_4_k_cu_5c65b307_266664cuda3std3__45__cpo4cendE,(_ZN40_INTERNAL_8870291b_4_k_cu_5c65b307_266664cuda3std6ranges3__45__cpo4swapE - _ZN40_INTERNAL_8870291b_4_k_cu_5c65b307_266664cuda3std3__45__cpo4cendE)
_ZN40_INTERNAL_8870291b_4_k_cu_5c65b307_266664cuda3std3__45__cpo4cendE:
	.zero		1
	.type		_ZN40_INTERNAL_8870291b_4_k_cu_5c65b307_266664cuda3std6ranges3__45__cpo4swapE,@object
	.size		_ZN40_INTERNAL_8870291b_4_k_cu_5c65b307_266664cuda3std6ranges3__45__cpo4swapE,(.L_8 - _ZN40_INTERNAL_8870291b_4_k_cu_5c65b307_266664cuda3std6ranges3__45__cpo4swapE)
_ZN40_INTERNAL_8870291b_4_k_cu_5c65b307_266664cuda3std6ranges3__45__cpo4swapE:
	.zero		1
.L_8:


//--------------------- .nv.constant0._ZN7cutlass13device_kernelINS_4gemm6kernel13GemmUniversalIN4cute5tupleIJiiiiEEENS1_10collective13CollectiveMmaINS1_34MainloopSm90TmaGmmaWarpSpecializedILi5ENS5_IJNS4_1CILi1EEESB_SB_EEENS1_35KernelTmaWarpSpecializedCooperativeEEENS5_IJNSA_ILi256EEESF_NSA_ILi32EEEEEENS_10tfloat32_tENS5_IJlSB_lEEESI_SJ_NS4_8TiledMMAINS4_8MMA_AtomIJNS4_4SM904GMMA30MMA_64x256x8_F32TF32TF32_SS_TNILNSN_7ScaleInE1ELSP_1EEEEEENS4_6LayoutINS5_IJNSA_ILi2EEESB_SB_EEENS5_IJSB_NSA_ILi0EEESV_EEEEENS5_IJNS4_10UnderscoreESY_SY_EEEEENS4_13SM90_TMA_LOADENS4_14ComposedLayoutINS4_7SwizzleILi3ELi4ELi3EEENS4_18smem_ptr_flag_bitsILi32EEENSS_INS5_IJNSA_ILi8EEESG_EEENS5_IJSG_SB_EEEEEEEvNS4_8identityES11_S1B_vS1C_EENS_8epilogue10collective6detail29Sm90TmaWarpSpecializedAdapterINS1F_15DefaultEpilogueISI_SJ_SJ_NS1E_6thread17LinearCombinationISI_Li1EffLNS1J_9ScaleType4KindE0ELNS_15FloatRoundStyleE2ESI_EENS1_15EpilogueDefaultEEEEEvvEEEEvNT_6ParamsE --------------------------
	.section	.nv.constant0._ZN7cutlass13device_kernelINS_4gemm6kernel13GemmUniversalIN4cute5tupleIJiiiiEEENS1_10collective13CollectiveMmaINS1_34MainloopSm90TmaGmmaWarpSpecializedILi5ENS5_IJNS4_1CILi1EEESB_SB_EEENS1_35KernelTmaWarpSpecializedCooperativeEEENS5_IJNSA_ILi256EEESF_NSA_ILi32EEEEEENS_10tfloat32_tENS5_IJlSB_lEEESI_SJ_NS4_8TiledMMAINS4_8MMA_AtomIJNS4_4SM904GMMA30MMA_64x256x8_F32TF32TF32_SS_TNILNSN_7ScaleInE1ELSP_1EEEEEENS4_6LayoutINS5_IJNSA_ILi2EEESB_SB_EEENS5_IJSB_NSA_ILi0EEESV_EEEEENS5_IJNS4_10UnderscoreESY_SY_EEEEENS4_13SM90_TMA_LOADENS4_14ComposedLayoutINS4_7SwizzleILi3ELi4ELi3EEENS4_18smem_ptr_flag_bitsILi32EEENSS_INS5_IJNSA_ILi8EEESG_EEENS5_IJSG_SB_EEEEEEEvNS4_8identityES11_S1B_vS1C_EENS_8epilogue10collective6detail29Sm90TmaWarpSpecializedAdapterINS1F_15DefaultEpilogueISI_SJ_SJ_NS1E_6thread17LinearCombinationISI_Li1EffLNS1J_9ScaleType4KindE0ELNS_15FloatRoundStyleE2ESI_EENS1_15EpilogueDefaultEEEEEvvEEEEvNT_6ParamsE,"a",@progbits
	.sectionflags	@""
	.align	4
.nv.constant0._ZN7cutlass13device_kernelINS_4gemm6kernel13GemmUniversalIN4cute5tupleIJiiiiEEENS1_10collective13CollectiveMmaINS1_34MainloopSm90TmaGmmaWarpSpecializedILi5ENS5_IJNS4_1CILi1EEESB_SB_EEENS1_35KernelTmaWarpSpecializedCooperativeEEENS5_IJNSA_ILi256EEESF_NSA_ILi32EEEEEENS_10tfloat32_tENS5_IJlSB_lEEESI_SJ_NS4_8TiledMMAINS4_8MMA_AtomIJNS4_4SM904GMMA30MMA_64x256x8_F32TF32TF32_SS_TNILNSN_7ScaleInE1ELSP_1EEEEEENS4_6LayoutINS5_IJNSA_ILi2EEESB_SB_EEENS5_IJSB_NSA_ILi0EEESV_EEEEENS5_IJNS4_10UnderscoreESY_SY_EEEEENS4_13SM90_TMA_LOADENS4_14ComposedLayoutINS4_7SwizzleILi3ELi4ELi3EEENS4_18smem_ptr_flag_bitsILi32EEENSS_INS5_IJNSA_ILi8EEESG_EEENS5_IJSG_SB_EEEEEEEvNS4_8identityES11_S1B_vS1C_EENS_8epilogue10collective6detail29Sm90TmaWarpSpecializedAdapterINS1F_15DefaultEpilogueISI_SJ_SJ_NS1E_6thread17LinearCombinationISI_Li1EffLNS1J_9ScaleType4KindE0ELNS_15FloatRoundStyleE2ESI_EENS1_15EpilogueDefaultEEEEEvvEEEEvNT_6ParamsE:
	.zero		1664


//--------------------- SYMBOLS --------------------------

	.type		.nv.reservedSmem.offset0,@object
	.size		.nv.reservedSmem.offset0,0x4
	.type		__assertfail,@function
